	.target	sm_90a

	.elftype	@"ET_EXEC"


//--------------------- .note.nv.tkinfo           --------------------------
	.section	.note.nv.tkinfo,"",@"SHT_NOTE"
	.sectionflags	@"SHF_NOTE_NV_TKINFO"
	.tkinfo
        /*0018*/ 	.word	0x00000002
        /*0030*/ 	.string	""
        /*0030*/ 	.string	"ptxas"
        /*0030*/ 	.string	"Cuda compilation tools, release 13.0, V13.0.88"
        /*0030*/ 	.string	"Build cuda_13.0.r13.0/compiler.36424714_0"
        /*0030*/ 	.string	"-arch sm_90a -m 64 "



//--------------------- .note.nv.cuinfo           --------------------------
	.section	.note.nv.cuinfo,"",@"SHT_NOTE"
	.sectionflags	@"SHF_NOTE_NV_CUINFO"
        /*0018*/ 	.short	0x0002
        /*001a*/ 	.short	0x005a
        /*001c*/ 	.short	0x0082
	.zero		2


//--------------------- .nv.info                  --------------------------
	.section	.nv.info,"",@"SHT_CUDA_INFO"
	.align	4


	//----- nvinfo : EIATTR_REGCOUNT
	.align		4
        /*0000*/ 	.byte	0x04, 0x2f
        /*0002*/ 	.short	(.L_15 - .L_14)
	.align		4
.L_14:
        /*0004*/ 	.word	index@(_ZN7cutlass13device_kernelINS_4gemm6kernel13GemmUniversalIN4cute5tupleIJiiiiEEENS1_10collective13CollectiveMmaINS1_34MainloopSm90TmaGmmaWarpSpecializedILi2ENS5_IJNS4_1CILi4EEENSA_ILi2EEENSA_ILi1EEEEEENS1_35KernelTmaWarpSpecializedCooperativeEEENS5_IJNSA_ILi128EEENSA_ILi64EEESH_EEENS_10tfloat32_tENS5_IJlSD_lEEESK_SL_NS4_8TiledMMAINS4_8MMA_AtomIJNS4_4SM904GMMA29MMA_64x64x8_F32TF32TF32_SS_TNILNSP_7ScaleInE1ELSR_1EEEEEENS4_6LayoutINS5_IJSC_SD_SD_EEENS5_IJSD_NSA_ILi0EEESW_EEEEENS5_IJNS4_10UnderscoreESZ_SZ_EEEEENS4_23SM90_TMA_LOAD_MULTICASTENS4_14ComposedLayoutINS4_7SwizzleILi3ELi4ELi3EEENS4_18smem_ptr_flag_bitsILi32EEENSU_INS5_IJNSA_ILi8EEENSA_ILi32EEEEEENS5_IJS19_SD_EEEEEEEvNS4_8identityES12_S1D_vS1E_EENS_8epilogue10collective6detail29Sm90TmaWarpSpecializedAdapterINS1H_15DefaultEpilogueISK_SL_SL_NS1G_6thread17LinearCombinationISK_Li1EffLNS1L_9ScaleType4KindE0ELNS_15FloatRoundStyleE2ESK_EENS1_15EpilogueDefaultEEEEEvvEEEEvNT_6ParamsE)
        /*0008*/ 	.word	0x000000a8


	//----- nvinfo : EIATTR_FRAME_SIZE
	.align		4
.L_15:
        /*000c*/ 	.byte	0x04, 0x11
        /*000e*/ 	.short	(.L_17 - .L_16)
	.align		4
.L_16:
        /*0010*/ 	.word	index@(_ZN7cutlass13device_kernelINS_4gemm6kernel13GemmUniversalIN4cute5tupleIJiiiiEEENS1_10collective13CollectiveMmaINS1_34MainloopSm90TmaGmmaWarpSpecializedILi2ENS5_IJNS4_1CILi4EEENSA_ILi2EEENSA_ILi1EEEEEENS1_35KernelTmaWarpSpecializedCooperativeEEENS5_IJNSA_ILi128EEENSA_ILi64EEESH_EEENS_10tfloat32_tENS5_IJlSD_lEEESK_SL_NS4_8TiledMMAINS4_8MMA_AtomIJNS4_4SM904GMMA29MMA_64x64x8_F32TF32TF32_SS_TNILNSP_7ScaleInE1ELSR_1EEEEEENS4_6LayoutINS5_IJSC_SD_SD_EEENS5_IJSD_NSA_ILi0EEESW_EEEEENS5_IJNS4_10UnderscoreESZ_SZ_EEEEENS4_23SM90_TMA_LOAD_MULTICASTENS4_14ComposedLayoutINS4_7SwizzleILi3ELi4ELi3EEENS4_18smem_ptr_flag_bitsILi32EEENSU_INS5_IJNSA_ILi8EEENSA_ILi32EEEEEENS5_IJS19_SD_EEEEEEEvNS4_8identityES12_S1D_vS1E_EENS_8epilogue10collective6detail29Sm90TmaWarpSpecializedAdapterINS1H_15DefaultEpilogueISK_SL_SL_NS1G_6thread17LinearCombinationISK_Li1EffLNS1L_9ScaleType4KindE0ELNS_15FloatRoundStyleE2ESK_EENS1_15EpilogueDefaultEEEEEvvEEEEvNT_6ParamsE)
        /*0014*/ 	.word	0x00000000


	//----- nvinfo : EIATTR_MIN_STACK_SIZE
	.align		4
.L_17:
        /*0018*/ 	.byte	0x04, 0x12
        /*001a*/ 	.short	(.L_19 - .L_18)
	.align		4
.L_18:
        /*001c*/ 	.word	index@(_ZN7cutlass13device_kernelINS_4gemm6kernel13GemmUniversalIN4cute5tupleIJiiiiEEENS1_10collective13CollectiveMmaINS1_34MainloopSm90TmaGmmaWarpSpecializedILi2ENS5_IJNS4_1CILi4EEENSA_ILi2EEENSA_ILi1EEEEEENS1_35KernelTmaWarpSpecializedCooperativeEEENS5_IJNSA_ILi128EEENSA_ILi64EEESH_EEENS_10tfloat32_tENS5_IJlSD_lEEESK_SL_NS4_8TiledMMAINS4_8MMA_AtomIJNS4_4SM904GMMA29MMA_64x64x8_F32TF32TF32_SS_TNILNSP_7ScaleInE1ELSR_1EEEEEENS4_6LayoutINS5_IJSC_SD_SD_EEENS5_IJSD_NSA_ILi0EEESW_EEEEENS5_IJNS4_10UnderscoreESZ_SZ_EEEEENS4_23SM90_TMA_LOAD_MULTICASTENS4_14ComposedLayoutINS4_7SwizzleILi3ELi4ELi3EEENS4_18smem_ptr_flag_bitsILi32EEENSU_INS5_IJNSA_ILi8EEENSA_ILi32EEEEEENS5_IJS19_SD_EEEEEEEvNS4_8identityES12_S1D_vS1E_EENS_8epilogue10collective6detail29Sm90TmaWarpSpecializedAdapterINS1H_15DefaultEpilogueISK_SL_SL_NS1G_6thread17LinearCombinationISK_Li1EffLNS1L_9ScaleType4KindE0ELNS_15FloatRoundStyleE2ESK_EENS1_15EpilogueDefaultEEEEEvvEEEEvNT_6ParamsE)
        /*0020*/ 	.word	0x00000000
.L_19:


//--------------------- .nv.compat                --------------------------
	.section	.nv.compat,"",@"SHT_CUDA_COMPAT_INFO"
	.align	4
        /*0000*/ 	.byte	0x02, 0x09, 0x01, 0x00, 0x02, 0x02, 0x04, 0x00, 0x02, 0x05, 0x05, 0x00, 0x03, 0x07, 0x01, 0x01
        /*0010*/ 	.byte	0x02, 0x03, 0x01, 0x00, 0x02, 0x06, 0x01, 0x00, 0x04, 0x0b, 0x08, 0x00, 0x00, 0x00, 0x00, 0x00
        /*0020*/ 	.byte	0x00, 0x00, 0x00, 0x00


//--------------------- .nv.info._ZN7cutlass13device_kernelINS_4gemm6kernel13GemmUniversalIN4cute5tupleIJiiiiEEENS1_10collective13CollectiveMmaINS1_34MainloopSm90TmaGmmaWarpSpecializedILi2ENS5_IJNS4_1CILi4EEENSA_ILi2EEENSA_ILi1EEEEEENS1_35KernelTmaWarpSpecializedCooperativeEEENS5_IJNSA_ILi128EEENSA_ILi64EEESH_EEENS_10tfloat32_tENS5_IJlSD_lEEESK_SL_NS4_8TiledMMAINS4_8MMA_AtomIJNS4_4SM904GMMA29MMA_64x64x8_F32TF32TF32_SS_TNILNSP_7ScaleInE1ELSR_1EEEEEENS4_6LayoutINS5_IJSC_SD_SD_EEENS5_IJSD_NSA_ILi0EEESW_EEEEENS5_IJNS4_10UnderscoreESZ_SZ_EEEEENS4_23SM90_TMA_LOAD_MULTICASTENS4_14ComposedLayoutINS4_7SwizzleILi3ELi4ELi3EEENS4_18smem_ptr_flag_bitsILi32EEENSU_INS5_IJNSA_ILi8EEENSA_ILi32EEEEEENS5_IJS19_SD_EEEEEEEvNS4_8identityES12_S1D_vS1E_EENS_8epilogue10collective6detail29Sm90TmaWarpSpecializedAdapterINS1H_15DefaultEpilogueISK_SL_SL_NS1G_6thread17LinearCombinationISK_Li1EffLNS1L_9ScaleType4KindE0ELNS_15FloatRoundStyleE2ESK_EENS1_15EpilogueDefaultEEEEEvvEEEEvNT_6ParamsE --------------------------
	.section	.nv.info._ZN7cutlass13device_kernelINS_4gemm6kernel13GemmUniversalIN4cute5tupleIJiiiiEEENS1_10collective13CollectiveMmaINS1_34MainloopSm90TmaGmmaWarpSpecializedILi2ENS5_IJNS4_1CILi4EEENSA_ILi2EEENSA_ILi1EEEEEENS1_35KernelTmaWarpSpecializedCooperativeEEENS5_IJNSA_ILi128EEENSA_ILi64EEESH_EEENS_10tfloat32_tENS5_IJlSD_lEEESK_SL_NS4_8TiledMMAINS4_8MMA_AtomIJNS4_4SM904GMMA29MMA_64x64x8_F32TF32TF32_SS_TNILNSP_7ScaleInE1ELSR_1EEEEEENS4_6LayoutINS5_IJSC_SD_SD_EEENS5_IJSD_NSA_ILi0EEESW_EEEEENS5_IJNS4_10UnderscoreESZ_SZ_EEEEENS4_23SM90_TMA_LOAD_MULTICASTENS4_14ComposedLayoutINS4_7SwizzleILi3ELi4ELi3EEENS4_18smem_ptr_flag_bitsILi32EEENSU_INS5_IJNSA_ILi8EEENSA_ILi32EEEEEENS5_IJS19_SD_EEEEEEEvNS4_8identityES12_S1D_vS1E_EENS_8epilogue10collective6detail29Sm90TmaWarpSpecializedAdapterINS1H_15DefaultEpilogueISK_SL_SL_NS1G_6thread17LinearCombinationISK_Li1EffLNS1L_9ScaleType4KindE0ELNS_15FloatRoundStyleE2ESK_EENS1_15EpilogueDefaultEEEEEvvEEEEvNT_6ParamsE,"",@"SHT_CUDA_INFO"
	.sectionflags	@""
	.align	4


	//----- nvinfo : EIATTR_CUDA_API_VERSION
	.align		4
        /*0000*/ 	.byte	0x04, 0x37
        /*0002*/ 	.short	(.L_21 - .L_20)
.L_20:
        /*0004*/ 	.word	0x00000082


	//----- nvinfo : EIATTR_KPARAM_INFO
	.align		4
.L_21:
        /*0008*/ 	.byte	0x04, 0x17
        /*000a*/ 	.short	(.L_23 - .L_22)
.L_22:
        /*000c*/ 	.word	0x00000000
        /*0010*/ 	.short	0x0000
        /*0012*/ 	.short	0x0070
        /*0014*/ 	.byte	0x00, 0xf0, 0x01, 0x10


	//----- nvinfo : EIATTR_SPARSE_MMA_MASK
	.align		4
.L_23:
        /*0018*/ 	.byte	0x03, 0x50
        /*001a*/ 	.short	0x0000


	//----- nvinfo : EIATTR_MAXREG_COUNT
	.align		4
        /*001c*/ 	.byte	0x03, 0x1b
        /*001e*/ 	.short	0x00a8


	//----- nvinfo : EIATTR_NUM_BARRIERS
	.align		4
        /*0020*/ 	.byte	0x02, 0x4c
        /*0022*/ 	.byte	0x01
	.zero		1


	//----- nvinfo : EIATTR_EXTERNS
	.align		4
        /*0024*/ 	.byte	0x04, 0x0f
        /*0026*/ 	.short	(.L_25 - .L_24)


	//   ....[0]....
	.align		4
.L_24:
        /*0028*/ 	.word	index@(__assertfail)


	//----- nvinfo : EIATTR_MERCURY_ISA_VERSION
	.align		4
.L_25:
        /*002c*/ 	.byte	0x03, 0x5f
        /*002e*/ 	.short	0x0101


	//----- nvinfo : EIATTR_INT_WARP_WIDE_INSTR_OFFSETS
	.align		4
        /*0030*/ 	.byte	0x04, 0x31
        /*0032*/ 	.short	(.L_27 - .L_26)


	//   ....[0]....
.L_26:
        /*0034*/ 	.word	0x00000480


	//   ....[1]....
        /*0038*/ 	.word	0x00000490


	//   ....[2]....
        /*003c*/ 	.word	0x00000640


	//   ....[3]....
        /*0040*/ 	.word	0x00002950


	//----- nvinfo : EIATTR_COOP_GROUP_MASK_REGIDS
	.align		4
.L_27:
        /*0044*/ 	.byte	0x04, 0x29
        /*0046*/ 	.short	(.L_29 - .L_28)


	//   ....[0]....
.L_28:
        /*0048*/ 	.word	0xffffffff


	//   ....[1]....
        /*004c*/ 	.word	0xffffffff


	//   ....[2]....
        /*0050*/ 	.word	0xffffffff


	//   ....[3]....
        /*0054*/ 	.word	0xffffffff


	//   ....[4]....
        /*0058*/ 	.word	0xffffffff


	//   ....[5]....
        /*005c*/ 	.word	0xffffffff


	//----- nvinfo : EIATTR_COOP_GROUP_INSTR_OFFSETS
	.align		4
.L_29:
        /*0060*/ 	.byte	0x04, 0x28
        /*0062*/ 	.short	(.L_31 - .L_30)


	//   ....[0]....
.L_30:
        /*0064*/ 	.word	0x00000060


	//   ....[1]....
        /*0068*/ 	.word	0x00000070


	//   ....[2]....
        /*006c*/ 	.word	0x00000130


	//   ....[3]....
        /*0070*/ 	.word	0x000002c0


	//   ....[4]....
        /*0074*/ 	.word	0x000007e0


	//   ....[5]....
        /*0078*/ 	.word	0x00001460


	//----- nvinfo : EIATTR_REG_RECONFIG
	.align		4
.L_31:
        /*007c*/ 	.byte	0x01, 0x54
	.zero		2


	//----- nvinfo : EIATTR_SYSCALL_OFFSETS
	.align		4
        /*0080*/ 	.byte	0x04, 0x46
        /*0082*/ 	.short	(.L_33 - .L_32)


	//   ....[0]....
.L_32:
        /*0084*/ 	.word	0x00001650


	//----- nvinfo : EIATTR_MBARRIER_INSTR_OFFSETS
	.align		4
.L_33:
        /*0088*/ 	.byte	0x04, 0x39
        /*008a*/ 	.short	(.L_35 - .L_34)


	//   ....[0]....
.L_34:
        /*008c*/ 	.word	0x00000250
        /*0090*/ 	.word	0x000000ff
        /*0094*/ 	.word	0x00000000
        /*0098*/ 	.short	0x0100
        /*009a*/ 	.byte	0x08
	.zero		1


	//   ....[1]....
        /*009c*/ 	.word	0x00000260
        /*00a0*/ 	.word	0x000000ff
        /*00a4*/ 	.word	0x00000010
        /*00a8*/ 	.short	0x0100
        /*00aa*/ 	.byte	0x08
	.zero		1


	//   ....[2]....
        /*00ac*/ 	.word	0x00000270
        /*00b0*/ 	.word	0x000000ff
        /*00b4*/ 	.word	0x00000008
        /*00b8*/ 	.short	0x0100
        /*00ba*/ 	.byte	0x08
	.zero		1


	//   ....[3]....
        /*00bc*/ 	.word	0x00000280
        /*00c0*/ 	.word	0x000000ff
        /*00c4*/ 	.word	0x00000018
        /*00c8*/ 	.short	0x0100
        /*00ca*/ 	.byte	0x08
	.zero		1


	//   ....[4]....
        /*00cc*/ 	.word	0x000006b0
        /*00d0*/ 	.word	0x000000ff
        /*00d4*/ 	.word	0x00000030
        /*00d8*/ 	.short	0x0100
        /*00da*/ 	.byte	0x06
	.zero		1


	//   ....[5]....
        /*00dc*/ 	.word	0x00000760
        /*00e0*/ 	.word	0x000000ff
        /*00e4*/ 	.word	0x00000038
        /*00e8*/ 	.short	0x0100
        /*00ea*/ 	.byte	0x06
	.zero		1


	//   ....[6]....
        /*00ec*/ 	.word	0x00001710
        /*00f0*/ 	.word	0x00000003
        /*00f4*/ 	.word	0x00000000
        /*00f8*/ 	.short	0x010a
        /*00fa*/ 	.byte	0x3f
	.zero		1


	//   ....[7]....
        /*00fc*/ 	.word	0x00001770
        /*0100*/ 	.word	0x00000003
        /*0104*/ 	.word	0x00000000
        /*0108*/ 	.short	0x010a
        /*010a*/ 	.byte	0x3f
	.zero		1


	//   ....[8]....
        /*010c*/ 	.word	0x00002020
        /*0110*/ 	.word	0x00000005
        /*0114*/ 	.word	0x00000000
        /*0118*/ 	.short	0x010a
        /*011a*/ 	.byte	0x3f
	.zero		1


	//   ....[9]....
        /*011c*/ 	.word	0x00002060
        /*0120*/ 	.word	0x00000005
        /*0124*/ 	.word	0x00000000
        /*0128*/ 	.short	0x010a
        /*012a*/ 	.byte	0x3f
	.zero		1


	//   ....[10]....
        /*012c*/ 	.word	0x00002800
        /*0130*/ 	.word	0x00000004
        /*0134*/ 	.word	0x00000000
        /*0138*/ 	.short	0x0101
        /*013a*/ 	.byte	0x3f
	.zero		1


	//   ....[11]....
        /*013c*/ 	.word	0x000029c0
        /*0140*/ 	.word	0x00000000
        /*0144*/ 	.word	0x00000000
        /*0148*/ 	.short	0x0101
        /*014a*/ 	.byte	0x3f
	.zero		1


	//   ....[12]....
        /*014c*/ 	.word	0x00005d80
        /*0150*/ 	.word	0x00000014
        /*0154*/ 	.word	0x00000010
        /*0158*/ 	.short	0x010a
        /*015a*/ 	.byte	0x3f
	.zero		1


	//   ....[13]....
        /*015c*/ 	.word	0x00006380
        /*0160*/ 	.word	0x00000004
        /*0164*/ 	.word	0x00000038
        /*0168*/ 	.short	0x0101
        /*016a*/ 	.byte	0x3f
	.zero		1


	//   ....[14]....
        /*016c*/ 	.word	0x00006aa0
        /*0170*/ 	.word	0x00000005
        /*0174*/ 	.word	0x00000000
        /*0178*/ 	.short	0x010a
        /*017a*/ 	.byte	0x3f
	.zero		1


	//   ....[15]....
        /*017c*/ 	.word	0x00006b20
        /*0180*/ 	.word	0x00000009
        /*0184*/ 	.word	0x00000000
        /*0188*/ 	.short	0x010a
        /*018a*/ 	.byte	0x3f
	.zero		1


	//   ....[16]....
        /*018c*/ 	.word	0x00006b80
        /*0190*/ 	.word	0x00000003
        /*0194*/ 	.word	0x00000000
        /*0198*/ 	.short	0x010a
        /*019a*/ 	.byte	0x3f
	.zero		1


	//   ....[17]....
        /*019c*/ 	.word	0x00006bd0
        /*01a0*/ 	.word	0x00000005
        /*01a4*/ 	.word	0x00000000
        /*01a8*/ 	.short	0x010a
        /*01aa*/ 	.byte	0x3f
	.zero		1


	//   ....[18]....
        /*01ac*/ 	.word	0x00006ca0
        /*01b0*/ 	.word	0x00000014
        /*01b4*/ 	.word	0x00000010
        /*01b8*/ 	.short	0x010a
        /*01ba*/ 	.byte	0x3f
	.zero		1


	//   ....[19]....
        /*01bc*/ 	.word	0x00006d70
        /*01c0*/ 	.word	0x00000005
        /*01c4*/ 	.word	0x00000000
        /*01c8*/ 	.short	0x010a
        /*01ca*/ 	.byte	0x3f
	.zero		1


	//----- nvinfo : EIATTR_NUM_MBARRIERS
	.align		4
.L_35:
        /*01cc*/ 	.byte	0x03, 0x38
        /*01ce*/ 	.short	0x0006


	//----- nvinfo : EIATTR_EXIT_INSTR_OFFSETS
	.align		4
        /*01d0*/ 	.byte	0x04, 0x1c
        /*01d2*/ 	.short	(.L_37 - .L_36)


	//   ....[0]....
.L_36:
        /*01d4*/ 	.word	0x000009b0


	//   ....[1]....
        /*01d8*/ 	.word	0x000011c0


	//   ....[2]....
        /*01dc*/ 	.word	0x000053d0


	//   ....[3]....
        /*01e0*/ 	.word	0x00005930


	//   ....[4]....
        /*01e4*/ 	.word	0x00006b70


	//----- nvinfo : EIATTR_MAX_THREADS
	.align		4
.L_37:
        /*01e8*/ 	.byte	0x04, 0x05
        /*01ea*/ 	.short	(.L_39 - .L_38)
.L_38:
        /*01ec*/ 	.word	0x00000180
        /*01f0*/ 	.word	0x00000001
        /*01f4*/ 	.word	0x00000001


	//----- nvinfo : EIATTR_CRS_STACK_SIZE
	.align		4
.L_39:
        /*01f8*/ 	.byte	0x04, 0x1e
        /*01fa*/ 	.short	(.L_41 - .L_40)
.L_40:
        /*01fc*/ 	.word	0x00000000


	//----- nvinfo : EIATTR_CBANK_PARAM_SIZE
	.align		4
.L_41:
        /*0200*/ 	.byte	0x03, 0x19
        /*0202*/ 	.short	0x0470


	//----- nvinfo : EIATTR_PARAM_CBANK
	.align		4
        /*0204*/ 	.byte	0x04, 0x0a
        /*0206*/ 	.short	(.L_43 - .L_42)
	.align		4
.L_42:
        /*0208*/ 	.word	index@(.nv.constant0._ZN7cutlass13device_kernelINS_4gemm6kernel13GemmUniversalIN4cute5tupleIJiiiiEEENS1_10collective13CollectiveMmaINS1_34MainloopSm90TmaGmmaWarpSpecializedILi2ENS5_IJNS4_1CILi4EEENSA_ILi2EEENSA_ILi1EEEEEENS1_35KernelTmaWarpSpecializedCooperativeEEENS5_IJNSA_ILi128EEENSA_ILi64EEESH_EEENS_10tfloat32_tENS5_IJlSD_lEEESK_SL_NS4_8TiledMMAINS4_8MMA_AtomIJNS4_4SM904GMMA29MMA_64x64x8_F32TF32TF32_SS_TNILNSP_7ScaleInE1ELSR_1EEEEEENS4_6LayoutINS5_IJSC_SD_SD_EEENS5_IJSD_NSA_ILi0EEESW_EEEEENS5_IJNS4_10UnderscoreESZ_SZ_EEEEENS4_23SM90_TMA_LOAD_MULTICASTENS4_14ComposedLayoutINS4_7SwizzleILi3ELi4ELi3EEENS4_18smem_ptr_flag_bitsILi32EEENSU_INS5_IJNSA_ILi8EEENSA_ILi32EEEEEENS5_IJS19_SD_EEEEEEEvNS4_8identityES12_S1D_vS1E_EENS_8epilogue10collective6detail29Sm90TmaWarpSpecializedAdapterINS1H_15DefaultEpilogueISK_SL_SL_NS1G_6thread17LinearCombinationISK_Li1EffLNS1L_9ScaleType4KindE0ELNS_15FloatRoundStyleE2ESK_EENS1_15EpilogueDefaultEEEEEvvEEEEvNT_6ParamsE)
        /*020c*/ 	.short	0x0210
        /*020e*/ 	.short	0x0470


	//----- nvinfo : EIATTR_SW_WAR
	.align		4
.L_43:
        /*0210*/ 	.byte	0x04, 0x36
        /*0212*/ 	.short	(.L_45 - .L_44)
.L_44:
        /*0214*/ 	.word	0x00000008
.L_45:


//--------------------- .nv.callgraph             --------------------------
	.section	.nv.callgraph,"",@"SHT_CUDA_CALLGRAPH"
	.align	4
	.sectionentsize	8
	.align		4
        /*0000*/ 	.word	0x00000000
	.align		4
        /*0004*/ 	.word	0xffffffff
	.align		4
        /*0008*/ 	.word	index@(_ZN7cutlass13device_kernelINS_4gemm6kernel13GemmUniversalIN4cute5tupleIJiiiiEEENS1_10collective13CollectiveMmaINS1_34MainloopSm90TmaGmmaWarpSpecializedILi2ENS5_IJNS4_1CILi4EEENSA_ILi2EEENSA_ILi1EEEEEENS1_35KernelTmaWarpSpecializedCooperativeEEENS5_IJNSA_ILi128EEENSA_ILi64EEESH_EEENS_10tfloat32_tENS5_IJlSD_lEEESK_SL_NS4_8TiledMMAINS4_8MMA_AtomIJNS4_4SM904GMMA29MMA_64x64x8_F32TF32TF32_SS_TNILNSP_7ScaleInE1ELSR_1EEEEEENS4_6LayoutINS5_IJSC_SD_SD_EEENS5_IJSD_NSA_ILi0EEESW_EEEEENS5_IJNS4_10UnderscoreESZ_SZ_EEEEENS4_23SM90_TMA_LOAD_MULTICASTENS4_14ComposedLayoutINS4_7SwizzleILi3ELi4ELi3EEENS4_18smem_ptr_flag_bitsILi32EEENSU_INS5_IJNSA_ILi8EEENSA_ILi32EEEEEENS5_IJS19_SD_EEEEEEEvNS4_8identityES12_S1D_vS1E_EENS_8epilogue10collective6detail29Sm90TmaWarpSpecializedAdapterINS1H_15DefaultEpilogueISK_SL_SL_NS1G_6thread17LinearCombinationISK_Li1EffLNS1L_9ScaleType4KindE0ELNS_15FloatRoundStyleE2ESK_EENS1_15EpilogueDefaultEEEEEvvEEEEvNT_6ParamsE)
	.align		4
        /*000c*/ 	.word	index@(__assertfail)
	.align		4
        /*0010*/ 	.word	0x00000000
	.align		4
        /*0014*/ 	.word	0xfffffffe
	.align		4
        /*0018*/ 	.word	0x00000000
	.align		4
        /*001c*/ 	.word	0xfffffffd
	.align		4
        /*0020*/ 	.word	0x00000000
	.align		4
        /*0024*/ 	.word	0xfffffffc


//--------------------- .nv.constant4             --------------------------
	.section	.nv.constant4,"a",@progbits
	.align	8
	.align		8
.nv.constant4:
        /*0000*/ 	.dword	__assertfail
	.align		8
        /*0008*/ 	.dword	__unnamed_1
	.align		8
        /*0010*/ 	.dword	_ZN40_INTERNAL_fca69ee0_4_k_cu_cbbaef60_320554cuda3std3__45__cpo5beginE
	.align		8
        /*0018*/ 	.dword	_ZN40_INTERNAL_fca69ee0_4_k_cu_cbbaef60_320554cuda3std3__45__cpo3endE
	.align		8
        /*0020*/ 	.dword	_ZN40_INTERNAL_fca69ee0_4_k_cu_cbbaef60_320554cuda3std3__45__cpo6cbeginE
	.align		8
        /*0028*/ 	.dword	_ZN40_INTERNAL_fca69ee0_4_k_cu_cbbaef60_320554cuda3std3__45__cpo4cendE
	.align		8
        /*0030*/ 	.dword	_ZN40_INTERNAL_fca69ee0_4_k_cu_cbbaef60_320554cuda3std3__442_GLOBAL__N__fca69ee0_4_k_cu_cbbaef60_320556ignoreE
	.align		8
        /*0038*/ 	.dword	_ZN40_INTERNAL_fca69ee0_4_k_cu_cbbaef60_320554cuda3std3__419piecewise_constructE
	.align		8
        /*0040*/ 	.dword	_ZN40_INTERNAL_fca69ee0_4_k_cu_cbbaef60_320554cuda3std3__48in_placeE
	.align		8
        /*0048*/ 	.dword	_ZN40_INTERNAL_fca69ee0_4_k_cu_cbbaef60_320554cuda3std6ranges3__45__cpo4swapE
	.align		8
        /*0050*/ 	.dword	_ZN40_INTERNAL_fca69ee0_4_k_cu_cbbaef60_320554cuda3std6ranges3__45__cpo9iter_moveE
	.align		8
        /*0058*/ 	.dword	_ZN40_INTERNAL_fca69ee0_4_k_cu_cbbaef60_320554cute7productE
	.align		8
        /*0060*/ 	.dword	_ZN40_INTERNAL_fca69ee0_4_k_cu_cbbaef60_320554cute1_E
	.align		8
        /*0068*/ 	.dword	$str$22
	.align		8
        /*0070*/ 	.dword	$str$23


//--------------------- .text._ZN7cutlass13device_kernelINS_4gemm6kernel13GemmUniversalIN4cute5tupleIJiiiiEEENS1_10collective13CollectiveMmaINS1_34MainloopSm90TmaGmmaWarpSpecializedILi2ENS5_IJNS4_1CILi4EEENSA_ILi2EEENSA_ILi1EEEEEENS1_35KernelTmaWarpSpecializedCooperativeEEENS5_IJNSA_ILi128EEENSA_ILi64EEESH_EEENS_10tfloat32_tENS5_IJlSD_lEEESK_SL_NS4_8TiledMMAINS4_8MMA_AtomIJNS4_4SM904GMMA29MMA_64x64x8_F32TF32TF32_SS_TNILNSP_7ScaleInE1ELSR_1EEEEEENS4_6LayoutINS5_IJSC_SD_SD_EEENS5_IJSD_NSA_ILi0EEESW_EEEEENS5_IJNS4_10UnderscoreESZ_SZ_EEEEENS4_23SM90_TMA_LOAD_MULTICASTENS4_14ComposedLayoutINS4_7SwizzleILi3ELi4ELi3EEENS4_18smem_ptr_flag_bitsILi32EEENSU_INS5_IJNSA_ILi8EEENSA_ILi32EEEEEENS5_IJS19_SD_EEEEEEEvNS4_8identityES12_S1D_vS1E_EENS_8epilogue10collective6detail29Sm90TmaWarpSpecializedAdapterINS1H_15DefaultEpilogueISK_SL_SL_NS1G_6thread17LinearCombinationISK_Li1EffLNS1L_9ScaleType4KindE0ELNS_15FloatRoundStyleE2ESK_EENS1_15EpilogueDefaultEEEEEvvEEEEvNT_6ParamsE --------------------------
	.section	.text._ZN7cutlass13device_kernelINS_4gemm6kernel13GemmUniversalIN4cute5tupleIJiiiiEEENS1_10collective13CollectiveMmaINS1_34MainloopSm90TmaGmmaWarpSpecializedILi2ENS5_IJNS4_1CILi4EEENSA_ILi2EEENSA_ILi1EEEEEENS1_35KernelTmaWarpSpecializedCooperativeEEENS5_IJNSA_ILi128EEENSA_ILi64EEESH_EEENS_10tfloat32_tENS5_IJlSD_lEEESK_SL_NS4_8TiledMMAINS4_8MMA_AtomIJNS4_4SM904GMMA29MMA_64x64x8_F32TF32TF32_SS_TNILNSP_7ScaleInE1ELSR_1EEEEEENS4_6LayoutINS5_IJSC_SD_SD_EEENS5_IJSD_NSA_ILi0EEESW_EEEEENS5_IJNS4_10UnderscoreESZ_SZ_EEEEENS4_23SM90_TMA_LOAD_MULTICASTENS4_14ComposedLayoutINS4_7SwizzleILi3ELi4ELi3EEENS4_18smem_ptr_flag_bitsILi32EEENSU_INS5_IJNSA_ILi8EEENSA_ILi32EEEEEENS5_IJS19_SD_EEEEEEEvNS4_8identityES12_S1D_vS1E_EENS_8epilogue10collective6detail29Sm90TmaWarpSpecializedAdapterINS1H_15DefaultEpilogueISK_SL_SL_NS1G_6thread17LinearCombinationISK_Li1EffLNS1L_9ScaleType4KindE0ELNS_15FloatRoundStyleE2ESK_EENS1_15EpilogueDefaultEEEEEvvEEEEvNT_6ParamsE,"ax",@progbits
	.align	128
.text._ZN7cutlass13device_kernelINS_4gemm6kernel13GemmUniversalIN4cute5tupleIJiiiiEEENS1_10collective13CollectiveMmaINS1_34MainloopSm90TmaGmmaWarpSpecializedILi2ENS5_IJNS4_1CILi4EEENSA_ILi2EEENSA_ILi1EEEEEENS1_35KernelTmaWarpSpecializedCooperativeEEENS5_IJNSA_ILi128EEENSA_ILi64EEESH_EEENS_10tfloat32_tENS5_IJlSD_lEEESK_SL_NS4_8TiledMMAINS4_8MMA_AtomIJNS4_4SM904GMMA29MMA_64x64x8_F32TF32TF32_SS_TNILNSP_7ScaleInE1ELSR_1EEEEEENS4_6LayoutINS5_IJSC_SD_SD_EEENS5_IJSD_NSA_ILi0EEESW_EEEEENS5_IJNS4_10UnderscoreESZ_SZ_EEEEENS4_23SM90_TMA_LOAD_MULTICASTENS4_14ComposedLayoutINS4_7SwizzleILi3ELi4ELi3EEENS4_18smem_ptr_flag_bitsILi32EEENSU_INS5_IJNSA_ILi8EEENSA_ILi32EEEEEENS5_IJS19_SD_EEEEEEEvNS4_8identityES12_S1D_vS1E_EENS_8epilogue10collective6detail29Sm90TmaWarpSpecializedAdapterINS1H_15DefaultEpilogueISK_SL_SL_NS1G_6thread17LinearCombinationISK_Li1EffLNS1L_9ScaleType4KindE0ELNS_15FloatRoundStyleE2ESK_EENS1_15EpilogueDefaultEEEEEvvEEEEvNT_6ParamsE:
        .type           _ZN7cutlass13device_kernelINS_4gemm6kernel13GemmUniversalIN4cute5tupleIJiiiiEEENS1_10collective13CollectiveMmaINS1_34MainloopSm90TmaGmmaWarpSpecializedILi2ENS5_IJNS4_1CILi4EEENSA_ILi2EEENSA_ILi1EEEEEENS1_35KernelTmaWarpSpecializedCooperativeEEENS5_IJNSA_ILi128EEENSA_ILi64EEESH_EEENS_10tfloat32_tENS5_IJlSD_lEEESK_SL_NS4_8TiledMMAINS4_8MMA_AtomIJNS4_4SM904GMMA29MMA_64x64x8_F32TF32TF32_SS_TNILNSP_7ScaleInE1ELSR_1EEEEEENS4_6LayoutINS5_IJSC_SD_SD_EEENS5_IJSD_NSA_ILi0EEESW_EEEEENS5_IJNS4_10UnderscoreESZ_SZ_EEEEENS4_23SM90_TMA_LOAD_MULTICASTENS4_14ComposedLayoutINS4_7SwizzleILi3ELi4ELi3EEENS4_18smem_ptr_flag_bitsILi32EEENSU_INS5_IJNSA_ILi8EEENSA_ILi32EEEEEENS5_IJS19_SD_EEEEEEEvNS4_8identityES12_S1D_vS1E_EENS_8epilogue10collective6detail29Sm90TmaWarpSpecializedAdapterINS1H_15DefaultEpilogueISK_SL_SL_NS1G_6thread17LinearCombinationISK_Li1EffLNS1L_9ScaleType4KindE0ELNS_15FloatRoundStyleE2ESK_EENS1_15EpilogueDefaultEEEEEvvEEEEvNT_6ParamsE,@function
        .size           _ZN7cutlass13device_kernelINS_4gemm6kernel13GemmUniversalIN4cute5tupleIJiiiiEEENS1_10collective13CollectiveMmaINS1_34MainloopSm90TmaGmmaWarpSpecializedILi2ENS5_IJNS4_1CILi4EEENSA_ILi2EEENSA_ILi1EEEEEENS1_35KernelTmaWarpSpecializedCooperativeEEENS5_IJNSA_ILi128EEENSA_ILi64EEESH_EEENS_10tfloat32_tENS5_IJlSD_lEEESK_SL_NS4_8TiledMMAINS4_8MMA_AtomIJNS4_4SM904GMMA29MMA_64x64x8_F32TF32TF32_SS_TNILNSP_7ScaleInE1ELSR_1EEEEEENS4_6LayoutINS5_IJSC_SD_SD_EEENS5_IJSD_NSA_ILi0EEESW_EEEEENS5_IJNS4_10UnderscoreESZ_SZ_EEEEENS4_23SM90_TMA_LOAD_MULTICASTENS4_14ComposedLayoutINS4_7SwizzleILi3ELi4ELi3EEENS4_18smem_ptr_flag_bitsILi32EEENSU_INS5_IJNSA_ILi8EEENSA_ILi32EEEEEENS5_IJS19_SD_EEEEEEEvNS4_8identityES12_S1D_vS1E_EENS_8epilogue10collective6detail29Sm90TmaWarpSpecializedAdapterINS1H_15DefaultEpilogueISK_SL_SL_NS1G_6thread17LinearCombinationISK_Li1EffLNS1L_9ScaleType4KindE0ELNS_15FloatRoundStyleE2ESK_EENS1_15EpilogueDefaultEEEEEvvEEEEvNT_6ParamsE,(.L_x_129 - _ZN7cutlass13device_kernelINS_4gemm6kernel13GemmUniversalIN4cute5tupleIJiiiiEEENS1_10collective13CollectiveMmaINS1_34MainloopSm90TmaGmmaWarpSpecializedILi2ENS5_IJNS4_1CILi4EEENSA_ILi2EEENSA_ILi1EEEEEENS1_35KernelTmaWarpSpecializedCooperativeEEENS5_IJNSA_ILi128EEENSA_ILi64EEESH_EEENS_10tfloat32_tENS5_IJlSD_lEEESK_SL_NS4_8TiledMMAINS4_8MMA_AtomIJNS4_4SM904GMMA29MMA_64x64x8_F32TF32TF32_SS_TNILNSP_7ScaleInE1ELSR_1EEEEEENS4_6LayoutINS5_IJSC_SD_SD_EEENS5_IJSD_NSA_ILi0EEESW_EEEEENS5_IJNS4_10UnderscoreESZ_SZ_EEEEENS4_23SM90_TMA_LOAD_MULTICASTENS4_14ComposedLayoutINS4_7SwizzleILi3ELi4ELi3EEENS4_18smem_ptr_flag_bitsILi32EEENSU_INS5_IJNSA_ILi8EEENSA_ILi32EEEEEENS5_IJS19_SD_EEEEEEEvNS4_8identityES12_S1D_vS1E_EENS_8epilogue10collective6detail29Sm90TmaWarpSpecializedAdapterINS1H_15DefaultEpilogueISK_SL_SL_NS1G_6thread17LinearCombinationISK_Li1EffLNS1L_9ScaleType4KindE0ELNS_15FloatRoundStyleE2ESK_EENS1_15EpilogueDefaultEEEEEvvEEEEvNT_6ParamsE)
        .other          _ZN7cutlass13device_kernelINS_4gemm6kernel13GemmUniversalIN4cute5tupleIJiiiiEEENS1_10collective13CollectiveMmaINS1_34MainloopSm90TmaGmmaWarpSpecializedILi2ENS5_IJNS4_1CILi4EEENSA_ILi2EEENSA_ILi1EEEEEENS1_35KernelTmaWarpSpecializedCooperativeEEENS5_IJNSA_ILi128EEENSA_ILi64EEESH_EEENS_10tfloat32_tENS5_IJlSD_lEEESK_SL_NS4_8TiledMMAINS4_8MMA_AtomIJNS4_4SM904GMMA29MMA_64x64x8_F32TF32TF32_SS_TNILNSP_7ScaleInE1ELSR_1EEEEEENS4_6LayoutINS5_IJSC_SD_SD_EEENS5_IJSD_NSA_ILi0EEESW_EEEEENS5_IJNS4_10UnderscoreESZ_SZ_EEEEENS4_23SM90_TMA_LOAD_MULTICASTENS4_14ComposedLayoutINS4_7SwizzleILi3ELi4ELi3EEENS4_18smem_ptr_flag_bitsILi32EEENSU_INS5_IJNSA_ILi8EEENSA_ILi32EEEEEENS5_IJS19_SD_EEEEEEEvNS4_8identityES12_S1D_vS1E_EENS_8epilogue10collective6detail29Sm90TmaWarpSpecializedAdapterINS1H_15DefaultEpilogueISK_SL_SL_NS1G_6thread17LinearCombinationISK_Li1EffLNS1L_9ScaleType4KindE0ELNS_15FloatRoundStyleE2ESK_EENS1_15EpilogueDefaultEEEEEvvEEEEvNT_6ParamsE,@"STO_CUDA_ENTRY STV_DEFAULT"
_ZN7cutlass13device_kernelINS_4gemm6kernel13GemmUniversalIN4cute5tupleIJiiiiEEENS1_10collective13CollectiveMmaINS1_34MainloopSm90TmaGmmaWarpSpecializedILi2ENS5_IJNS4_1CILi4EEENSA_ILi2EEENSA_ILi1EEEEEENS1_35KernelTmaWarpSpecializedCooperativeEEENS5_IJNSA_ILi128EEENSA_ILi64EEESH_EEENS_10tfloat32_tENS5_IJlSD_lEEESK_SL_NS4_8TiledMMAINS4_8MMA_AtomIJNS4_4SM904GMMA29MMA_64x64x8_F32TF32TF32_SS_TNILNSP_7ScaleInE1ELSR_1EEEEEENS4_6LayoutINS5_IJSC_SD_SD_EEENS5_IJSD_NSA_ILi0EEESW_EEEEENS5_IJNS4_10UnderscoreESZ_SZ_EEEEENS4_23SM90_TMA_LOAD_MULTICASTENS4_14ComposedLayoutINS4_7SwizzleILi3ELi4ELi3EEENS4_18smem_ptr_flag_bitsILi32EEENSU_INS5_IJNSA_ILi8EEENSA_ILi32EEEEEENS5_IJS19_SD_EEEEEEEvNS4_8identityES12_S1D_vS1E_EENS_8epilogue10collective6detail29Sm90TmaWarpSpecializedAdapterINS1H_15DefaultEpilogueISK_SL_SL_NS1G_6thread17LinearCombinationISK_Li1EffLNS1L_9ScaleType4KindE0ELNS_15FloatRoundStyleE2ESK_EENS1_15EpilogueDefaultEEEEEvvEEEEvNT_6ParamsE:
[----:B------:R-:W0:Y:S01]  /*0000*/  LDC R1, c[0x0][0x28] ;  /* 0x00000a00ff017b82 */ /* 0x000e220000000800 */
[----:B------:R-:W1:Y:S01]  /*0010*/  S2R R63, SR_TID.X ;  /* 0x00000000003f7919 */ /* 0x000e620000002100 */
[----:B------:R-:W-:Y:S01]  /*0020*/  ELECT P0, URZ, PT ;  /* 0x00000000003f782f */ /* 0x000fe20003800000 */
[----:B------:R-:W-:Y:S01]  /*0030*/  BSSY B0, `(.L_x_0) ;  /* 0x000000f000007945 */ /* 0x000fe20003800000 */
[--C-:B-1----:R-:W-:Y:S02]  /*0040*/  SHF.R.U32.HI R0, RZ, 0x5, R63.reuse ;  /* 0x00000005ff007819 */ /* 0x102fe4000001163f */
[----:B------:R-:W-:-:S03]  /*0050*/  SHF.R.U32.HI R6, RZ, 0x7, R63 ;  /* 0x00000007ff067819 */ /* 0x000fc6000001163f */
[----:B------:R-:W1:Y:S04]  /*0060*/  SHFL.IDX PT, R2, R0, RZ, 0x1f ;  /* 0x00001fff00027589 */ /* 0x000e6800000e0000 */
[----:B------:R2:W3:Y:S01]  /*0070*/  SHFL.IDX PT, R5, R6, RZ, 0x1f ;  /* 0x00001fff06057589 */ /* 0x0004e200000e0000 */
[----:B-1----:R-:W-:-:S13]  /*0080*/  ISETP.NE.OR P0, PT, R2, RZ, !P0 ;  /* 0x000000ff0200720c */ /* 0x002fda0004705670 */
[----:B0-23--:R-:W-:Y:S05]  /*0090*/  @P0 BRA `(.L_x_1) ;  /* 0x0000000000200947 */ /* 0x00dfea0003800000 */
[----:B------:R-:W-:Y:S02]  /*00a0*/  ULDC.64 UR4, c[0x0][0x198] ;  /* 0x0000660000047ab9 */ /* 0x000fe40000000a00 */
[----:B------:R-:W-:Y:S02]  /*00b0*/  UIADD3 UR6, UP0, UR4, 0xf0, URZ ;  /* 0x000000f004067890 */ /* 0x000fe4000ff1e03f */
[----:B------:R-:W-:Y:S02]  /*00c0*/  UIADD3 UR4, UP1, UR4, 0x1f0, URZ ;  /* 0x000001f004047890 */ /* 0x000fe4000ff3e03f */
[----:B------:R-:W-:Y:S02]  /*00d0*/  UIADD3.X UR7, URZ, UR5, URZ, UP0, !UPT ;  /* 0x000000053f077290 */ /* 0x000fe400087fe43f */
[----:B------:R-:W-:-:S07]  /*00e0*/  UIADD3.X UR5, URZ, UR5, URZ, UP1, !UPT ;  /* 0x000000053f057290 */ /* 0x000fce0008ffe43f */
[----:B------:R0:W-:Y:S02]  /*00f0*/  UTMACCTL.PF [UR6] ;  /* 0x00000000060079b9 */ /* 0x0001e40008040000 */
[----:B------:R0:W-:Y:S02]  /*0100*/  UTMACCTL.PF [UR4] ;  /* 0x00000000040079b9 */ /* 0x0001e40008040000 */
[----:B0-----:R-:W-:Y:S01]  /*0110*/  NOP ;  /* 0x0000000000007918 */ /* 0x001fe20000000000 */
.L_x_1:
[----:B------:R-:W-:Y:S05]  /*0120*/  BSYNC B0 ;  /* 0x0000000000007941 */ /* 0x000fea0003800000 */
.L_x_0:
[----:B------:R-:W0:Y:S01]  /*0130*/  SHFL.IDX PT, R3, R0, RZ, 0x1f ;  /* 0x00001fff00037589 */ /* 0x000e2200000e0000 */
[----:B------:R-:W-:-:S04]  /*0140*/  SHF.R.S32.HI R4, RZ, 0x1f, R63 ;  /* 0x0000001fff047819 */ /* 0x000fc8000001143f */
[----:B------:R-:W-:Y:S02]  /*0150*/  LEA.HI R4, R4, R63, RZ, 0x7 ;  /* 0x0000003f04047211 */ /* 0x000fe400078f38ff */
[----:B0-----:R-:W-:-:S13]  /*0160*/  ISETP.NE.AND P0, PT, R3, RZ, PT ;  /* 0x000000ff0300720c */ /* 0x001fda0003f05270 */
[----:B------:R-:W-:Y:S05]  /*0170*/  @P0 BRA `(.L_x_2) ;  /* 0x0000000000480947 */ /* 0x000fea0003800000 */
[----:B------:R-:W0:Y:S01]  /*0180*/  S2UR UR8, SR_CgaCtaId ;  /* 0x00000000000879c3 */ /* 0x000e220000008800 */
[----:B------:R-:W-:Y:S01]  /*0190*/  UMOV UR4, 0x400 ;  /* 0x0000040000047882 */ /* 0x000fe20000000000 */
[----:B------:R-:W-:Y:S01]  /*01a0*/  UMOV UR5, 0x1 ;  /* 0x0000000100057882 */ /* 0x000fe20000000000 */
[----:B------:R-:W-:Y:S01]  /*01b0*/  UMOV UR6, 0xa ;  /* 0x0000000a00067882 */ /* 0x000fe20000000000 */
[----:B------:R-:W-:Y:S01]  /*01c0*/  ELECT P0, URZ, PT ;  /* 0x00000000003f782f */ /* 0x000fe20003800000 */
[----:B------:R-:W-:-:S04]  /*01d0*/  UIADD3 UR6, -UR6, 0x100000, URZ ;  /* 0x0010000006067890 */ /* 0x000fc8000fffe13f */
[----:B------:R-:W-:Y:S02]  /*01e0*/  USHF.L.U32 UR7, UR6, 0xb, URZ ;  /* 0x0000000b06077899 */ /* 0x000fe4000800063f */
[----:B------:R-:W-:Y:S02]  /*01f0*/  USHF.L.U32 UR6, UR6, 0x1, URZ ;  /* 0x0000000106067899 */ /* 0x000fe4000800063f */
[----:B0-----:R-:W-:Y:S02]  /*0200*/  ULEA UR8, UR8, UR4, 0x18 ;  /* 0x0000000408087291 */ /* 0x001fe4000f8ec03f */
[----:B------:R-:W-:-:S04]  /*0210*/  UIADD3 UR4, -UR5, 0x100000, URZ ;  /* 0x0010000005047890 */ /* 0x000fc8000fffe13f */
[----:B------:R-:W-:Y:S02]  /*0220*/  USHF.L.U32 UR5, UR4, 0xb, URZ ;  /* 0x0000000b04057899 */ /* 0x000fe4000800063f */
[----:B------:R-:W-:Y:S01]  /*0230*/  USHF.L.U32 UR4, UR4, 0x1, URZ ;  /* 0x0000000104047899 */ /* 0x000fe2000800063f */
[----:B------:R-:W0:Y:S11]  /*0240*/  FENCE.VIEW.ASYNC.S ;  /* 0x00000000000073c6 */ /* 0x000e360000000000 */
[----:B0-----:R0:W1:Y:S01]  /*0250*/  SYNCS.EXCH.64 URZ, [UR8], UR4 ;  /* 0x00000004083f75b2 */ /* 0x0010620008000100 */
[----:B------:R0:W2:Y:S01]  /*0260*/  SYNCS.EXCH.64 URZ, [UR8+0x10], UR6 ;  /* 0x00001006083f75b2 */ /* 0x0000a20008000100 */
[----:B------:R0:W3:Y:S01]  /*0270*/  SYNCS.EXCH.64 URZ, [UR8+0x8], UR4 ;  /* 0x00000804083f75b2 */ /* 0x0000e20008000100 */
[----:B------:R0:W4:Y:S01]  /*0280*/  SYNCS.EXCH.64 URZ, [UR8+0x18], UR6 ;  /* 0x00001806083f75b2 */ /* 0x0001220008000100 */
[----:B------:R-:W-:Y:S01]  /*0290*/  NOP ;  /* 0x0000000000007918 */ /* 0x000fe20000000000 */
.L_x_2:
[----:B0-----:R-:W0:Y:S01]  /*02a0*/  S2UR UR8, SR_CTAID.X ;  /* 0x00000000000879c3 */ /* 0x001e220000002500 */
[----:B------:R-:W-:Y:S01]  /*02b0*/  LOP3.LUT R4, R4, 0xffffff80, RZ, 0xc0, !PT ;  /* 0xffffff8004047812 */ /* 0x000fe200078ec0ff */
[----:B------:R-:W5:Y:S01]  /*02c0*/  SHFL.IDX PT, R0, R0, RZ, 0x1f ;  /* 0x00001fff00007589 */ /* 0x000f6200000e0000 */
[----:B------:R-:W-:Y:S01]  /*02d0*/  SHF.R.S32.HI R12, RZ, 0x1f, R3 ;  /* 0x0000001fff0c7819 */ /* 0x000fe20000011403 */
[----:B------:R-:W-:Y:S01]  /*02e0*/  ULDC UR4, c[0x0][0x150] ;  /* 0x0000540000047ab9 */ /* 0x000fe20000000800 */
[----:B------:R-:W-:Y:S01]  /*02f0*/  ELECT P0, URZ, PT ;  /* 0x00000000003f782f */ /* 0x000fe20003800000 */
[----:B------:R-:W-:Y:S01]  /*0300*/  IMAD.IADD R8, R63, 0x1, -R4 ;  /* 0x000000013f087824 */ /* 0x000fe200078e0a04 */
[----:B------:R-:W-:Y:S01]  /*0310*/  LEA.HI R12, R12, R3, RZ, 0x2 ;  /* 0x000000030c0c7211 */ /* 0x000fe200078f10ff */
[----:B------:R-:W1:Y:S01]  /*0320*/  S2R R4, SR_CTAID.Y ;  /* 0x0000000000047919 */ /* 0x000e620000002600 */
[----:B------:R-:W2:Y:S01]  /*0330*/  LDC R11, c[0x0][0x144] ;  /* 0x00005100ff0b7b82 */ /* 0x000ea20000000800 */
[----:B------:R-:W-:Y:S01]  /*0340*/  NOP ;  /* 0x0000000000007918 */ /* 0x000fe20000000000 */
[----:B------:R-:W-:Y:S01]  /*0350*/  SHF.R.S32.HI R7, RZ, 0x1f, R8 ;  /* 0x0000001fff077819 */ /* 0x000fe20000011408 */
[----:B------:R-:W-:Y:S01]  /*0360*/  NOP ;  /* 0x0000000000007918 */ /* 0x000fe20000000000 */
[----:B------:R-:W-:Y:S01]  /*0370*/  LOP3.LUT R12, R12, 0x3ffffffc, RZ, 0xc0, !PT ;  /* 0x3ffffffc0c0c7812 */ /* 0x000fe200078ec0ff */
[----:B------:R-:W-:Y:S01]  /*0380*/  IMAD.MOV.U32 R22, RZ, RZ, 0x1 ;  /* 0x00000001ff167424 */ /* 0x000fe200078e00ff */
[----:B------:R-:W-:-:S02]  /*0390*/  LEA.HI R7, R7, R8, RZ, 0x3 ;  /* 0x0000000807077211 */ /* 0x000fc400078f18ff */
[----:B------:R-:W-:Y:S01]  /*03a0*/  ISETP.NE.AND P3, PT, R5, RZ, PT ;  /* 0x000000ff0500720c */ /* 0x000fe20003f65270 */
[----:B------:R-:W-:Y:S01]  /*03b0*/  IMAD.IADD R3, R3, 0x1, -R12 ;  /* 0x0000000103037824 */ /* 0x000fe200078e0a0c */
[--C-:B------:R-:W-:Y:S01]  /*03c0*/  SHF.R.S32.HI R9, RZ, 0x3, R7.reuse ;  /* 0x00000003ff097819 */ /* 0x100fe20000011407 */
[----:B------:R-:W3:Y:S01]  /*03d0*/  LDC R12, c[0x0][0x140] ;  /* 0x00005000ff0c7b82 */ /* 0x000ee20000000800 */
[----:B------:R-:W-:Y:S02]  /*03e0*/  SHF.R.S32.HI R10, RZ, 0x1f, R7 ;  /* 0x0000001fff0a7819 */ /* 0x000fe40000011407 */
[----:B0-----:R-:W-:Y:S02]  /*03f0*/  I2FP.F32.U32 R7, UR8 ;  /* 0x0000000800077c45 */ /* 0x001fe40008201000 */
[----:B------:R-:W-:Y:S02]  /*0400*/  LEA.HI R10, R10, R9, RZ, 0x2 ;  /* 0x000000090a0a7211 */ /* 0x000fe400078f10ff */
[----:B-----5:R-:W-:Y:S01]  /*0410*/  ISETP.NE.OR P0, PT, R0, RZ, !P0 ;  /* 0x000000ff0000720c */ /* 0x020fe20004705670 */
[----:B------:R-:W-:Y:S01]  /*0420*/  FMUL R7, R7, UR4 ;  /* 0x0000000407077c20 */ /* 0x000fe20008400000 */
[----:B------:R-:W-:Y:S01]  /*0430*/  LOP3.LUT R10, R10, 0xfffffffc, RZ, 0xc0, !PT ;  /* 0xfffffffc0a0a7812 */ /* 0x000fe200078ec0ff */
[----:B------:R-:W-:-:S04]  /*0440*/  ULDC UR4, c[0x0][0x154] ;  /* 0x0000550000047ab9 */ /* 0x000fc80000000800 */
[----:B------:R-:W0:Y:S01]  /*0450*/  F2I.U32.TRUNC.NTZ R7, R7 ;  /* 0x0000000700077305 */ /* 0x000e22000020f000 */
[----:B------:R-:W-:-:S04]  /*0460*/  IMAD.IADD R10, R9, 0x1, -R10 ;  /* 0x00000001090a7824 */ /* 0x000fc800078e0a0a */
[----:B------:R-:W-:Y:S01]  /*0470*/  IMAD R10, R3, 0x4, R10 ;  /* 0x00000004030a7824 */ /* 0x000fe200078e020a */
[----:B------:R-:W-:Y:S01]  /*0480*/  VOTEU.ALL UP0, P0 ;  /* 0x00000000003f7886 */ /* 0x000fe20000000000 */
[----:B------:R-:W-:Y:S02]  /*0490*/  VOTEU.ALL UP1, P0 ;  /* 0x00000000003f7886 */ /* 0x000fe40000020000 */
[----:B------:R-:W-:Y:S01]  /*04a0*/  IMAD.SHL.U32 R19, R10, 0x4, RZ ;  /* 0x000000040a137824 */ /* 0x000fe200078e00ff */
[----:B------:R-:W-:Y:S01]  /*04b0*/  SHF.R.S32.HI R3, RZ, 0x1f, R10 ;  /* 0x0000001fff037819 */ /* 0x000fe2000001140a */
[----:B------:R-:W5:Y:S01]  /*04c0*/  @!UP0 S2UR UR7, SR_CgaCtaId ;  /* 0x00000000000789c3 */ /* 0x000f620000008800 */
[----:B------:R-:W-:Y:S01]  /*04d0*/  @!UP0 UMOV UR6, 0x400 ;  /* 0x0000040000068882 */ /* 0x000fe20000000000 */
[----:B---3--:R-:W-:Y:S01]  /*04e0*/  ISETP.EQ.U32.AND P2, PT, R12, 0x1, PT ;  /* 0x000000010c00780c */ /* 0x008fe20003f42070 */
[----:B0-----:R-:W-:Y:S01]  /*04f0*/  IMAD.MOV R14, RZ, RZ, -R7 ;  /* 0x000000ffff0e7224 */ /* 0x001fe200078e0a07 */
[----:B------:R-:W-:-:S02]  /*0500*/  LEA.HI R0, R3, R10, RZ, 0x2 ;  /* 0x0000000a03007211 */ /* 0x000fc400078f10ff */
[----:B------:R-:W-:Y:S01]  /*0510*/  LOP3.LUT R19, R10, 0xc, R19, 0x78, !PT ;  /* 0x0000000c0a137812 */ /* 0x000fe200078e7813 */
[----:B--2---:R-:W-:Y:S01]  /*0520*/  IMAD R3, R11, R14, UR8 ;  /* 0x000000080b037e24 */ /* 0x004fe2000f8e020e */
[----:B------:R-:W-:Y:S01]  /*0530*/  LOP3.LUT R9, R0, 0xfffffffc, RZ, 0xc0, !PT ;  /* 0xfffffffc00097812 */ /* 0x000fe200078ec0ff */
[----:B------:R-:W0:Y:S01]  /*0540*/  LDC R7, c[0x0][0x148] ;  /* 0x00005200ff077b82 */ /* 0x000e220000000800 */
[----:B-1----:R-:W-:-:S03]  /*0550*/  I2FP.F32.U32 R11, R4 ;  /* 0x00000004000b7245 */ /* 0x002fc60000201000 */
[----:B------:R-:W-:Y:S01]  /*0560*/  IMAD.IADD R0, R10, 0x1, -R9 ;  /* 0x000000010a007824 */ /* 0x000fe200078e0a09 */
[----:B------:R-:W-:Y:S01]  /*0570*/  SHF.R.S32.HI R9, RZ, 0x1f, R2 ;  /* 0x0000001fff097819 */ /* 0x000fe20000011402 */
[----:B------:R-:W-:Y:S01]  /*0580*/  FMUL R11, R11, UR4 ;  /* 0x000000040b0b7c20 */ /* 0x000fe20008400000 */
[----:B------:R-:W-:Y:S01]  /*0590*/  UMOV UR4, 0x20 ;  /* 0x0000002000047882 */ /* 0x000fe20000000000 */
[----:B------:R-:W-:Y:S01]  /*05a0*/  VIADD R10, R5, 0xffffffff ;  /* 0xffffffff050a7836 */ /* 0x000fe20000000000 */
[----:B------:R-:W-:Y:S01]  /*05b0*/  ISETP.NE.AND P4, PT, R0, R3, PT ;  /* 0x000000030000720c */ /* 0x000fe20003f85270 */
[----:B------:R-:W-:-:S04]  /*05c0*/  @!UP0 UIADD3 UR4, -UR4, 0x100000, URZ ;  /* 0x0010000004048890 */ /* 0x000fc8000fffe13f */
[----:B------:R-:W-:Y:S02]  /*05d0*/  @!UP0 USHF.L.U32 UR5, UR4, 0xb, URZ ;  /* 0x0000000b04058899 */ /* 0x000fe4000800063f */
[----:B------:R-:W-:Y:S01]  /*05e0*/  @!UP0 USHF.L.U32 UR4, UR4, 0x1, URZ ;  /* 0x0000000104048899 */ /* 0x000fe2000800063f */
[----:B------:R-:W-:Y:S01]  /*05f0*/  LEA.HI R9, R9, R2, RZ, 0x2 ;  /* 0x0000000209097211 */ /* 0x000fe200078f10ff */
[----:B------:R-:W1:Y:S01]  /*0600*/  F2I.U32.TRUNC.NTZ R11, R11 ;  /* 0x0000000b000b7305 */ /* 0x000e62000020f000 */
[----:B------:R-:W-:Y:S01]  /*0610*/  ISETP.GE.U32.AND P6, PT, R10, 0x2, PT ;  /* 0x000000020a00780c */ /* 0x000fe20003fc6070 */
[----:B-----5:R-:W-:Y:S01]  /*0620*/  @!UP0 ULEA UR6, UR7, UR6, 0x18 ;  /* 0x0000000607068291 */ /* 0x020fe2000f8ec03f */
[----:B------:R-:W-:Y:S01]  /*0630*/  LOP3.LUT R9, R9, 0xfffffffc, RZ, 0xc0, !PT ;  /* 0xfffffffc09097812 */ /* 0x000fe200078ec0ff */
[----:B------:R-:W-:Y:S01]  /*0640*/  VOTEU.ALL UP0, P0 ;  /* 0x00000000003f7886 */ /* 0x000fe20000000000 */
[----:B------:R-:W-:-:S03]  /*0650*/  LOP3.LUT P0, RZ, R8, 0x7, RZ, 0xc0, !PT ;  /* 0x0000000708ff7812 */ /* 0x000fc6000780c0ff */
[----:B------:R-:W-:Y:S01]  /*0660*/  IMAD.IADD R0, R2, 0x1, -R9 ;  /* 0x0000000102007824 */ /* 0x000fe200078e0a09 */
[----:B------:R-:W-:Y:S02]  /*0670*/  ISETP.LT.U32.AND P0, PT, R19, 0x8, !P0 ;  /* 0x000000081300780c */ /* 0x000fe40004701070 */
[----:B------:R-:W-:Y:S02]  /*0680*/  @P4 SHF.R.S32.HI R2, RZ, 0x1f, R19 ;  /* 0x0000001fff024819 */ /* 0x000fe40000011413 */
[----:B------:R-:W-:Y:S01]  /*0690*/  ISETP.NE.AND P1, PT, R0, 0x3, PT ;  /* 0x000000030000780c */ /* 0x000fe20003f25270 */
[----:B------:R-:W2:Y:S02]  /*06a0*/  FENCE.VIEW.ASYNC.S ;  /* 0x00000000000073c6 */ /* 0x000ea40000000000 */
[----:B--2---:R2:W3:Y:S01]  /*06b0*/  @!UP0 SYNCS.EXCH.64 URZ, [UR6+0x30], UR4 ;  /* 0x00003004063f85b2 */ /* 0x0044e20008000100 */
[----:B-1----:R-:W-:Y:S01]  /*06c0*/  IMAD.MOV R20, RZ, RZ, -R11 ;  /* 0x000000ffff147224 */ /* 0x002fe200078e0a0b */
[----:B------:R-:W-:-:S02]  /*06d0*/  @P4 LEA.HI R2, R2, R19, RZ, 0x2 ;  /* 0x0000001302024211 */ /* 0x000fc400078f10ff */
[----:B------:R-:W-:Y:S01]  /*06e0*/  ISETP.EQ.OR P1, PT, R0, RZ, !P1 ;  /* 0x000000ff0000720c */ /* 0x000fe20004f22670 */
[----:B0-----:R-:W-:Y:S01]  /*06f0*/  IMAD R9, R7, R20, R4 ;  /* 0x0000001407097224 */ /* 0x001fe200078e0204 */
[----:B------:R-:W-:Y:S02]  /*0700*/  @P4 SHF.R.S32.HI R2, RZ, 0x2, R2 ;  /* 0x00000002ff024819 */ /* 0x000fe40000011402 */
[----:B------:R-:W-:Y:S02]  /*0710*/  ISETP.EQ.AND P1, PT, R5, RZ, P1 ;  /* 0x000000ff0500720c */ /* 0x000fe40000f22270 */
[----:B------:R-:W-:Y:S02]  /*0720*/  @P4 ISETP.NE.AND P5, PT, R2, R9, PT ;  /* 0x000000090200420c */ /* 0x000fe40003fa5270 */
[----:B------:R-:W-:Y:S02]  /*0730*/  SEL R9, RZ, 0x1, !P0 ;  /* 0x00000001ff097807 */ /* 0x000fe40004000000 */
[----:B------:R-:W-:-:S02]  /*0740*/  @P4 SEL R22, RZ, 0x1, P5 ;  /* 0x00000001ff164807 */ /* 0x000fc40002800000 */
[----:B------:R-:W-:Y:S01]  /*0750*/  SEL R18, RZ, 0x1, !P1 ;  /* 0x00000001ff127807 */ /* 0x000fe20004800000 */
[----:B------:R2:W0:Y:S01]  /*0760*/  @!UP1 SYNCS.EXCH.64 URZ, [UR6+0x38], UR4 ;  /* 0x00003804063f95b2 */ /* 0x0004220008000100 */
[----:B------:R-:W-:Y:S01]  /*0770*/  LOP3.LUT R22, R22, R9, RZ, 0xc0, !PT ;  /* 0x0000000916167212 */ /* 0x000fe200078ec0ff */
[----:B------:R-:W-:Y:S01]  /*0780*/  NOP ;  /* 0x0000000000007918 */ /* 0x000fe20000000000 */
[----:B------:R-:W-:Y:S02]  /*0790*/  LOP3.LUT R11, R63, 0x7f, RZ, 0xc0, !PT ;  /* 0x0000007f3f0b7812 */ /* 0x000fe400078ec0ff */
[----:B------:R-:W-:Y:S01]  /*07a0*/  SEL R18, R18, 0x2, P6 ;  /* 0x0000000212127807 */ /* 0x000fe20003000000 */
[----:B--23--:R-:W-:Y:S06]  /*07b0*/  @!P2 BRA `(.L_x_3) ;  /* 0x000000000008a947 */ /* 0x00cfec0003800000 */
[----:B0---4-:R-:W-:Y:S01]  /*07c0*/  UCGABAR_ARV ;  /* 0x00000000000079c7 */ /* 0x011fe20008000000 */
[----:B------:R-:W-:Y:S05]  /*07d0*/  BRA `(.L_x_4) ;  /* 0x0000000000047947 */ /* 0x000fea0003800000 */
.L_x_3:
[----:B0---4-:R-:W-:Y:S01]  /*07e0*/  NOP ;  /* 0x0000000000007918 */ /* 0x011fe20000000000 */
.L_x_4:
[----:B------:R-:W0:Y:S01]  /*07f0*/  LDC R2, c[0x0][0x65c] ;  /* 0x00019700ff027b82 */ /* 0x000e220000000800 */
[----:B------:R-:W-:Y:S02]  /*0800*/  IMAD.U32 R8, RZ, RZ, UR8 ;  /* 0x00000008ff087e24 */ /* 0x000fe4000f8e00ff */
[----:B------:R-:W-:Y:S01]  /*0810*/  IMAD.MOV.U32 R9, RZ, RZ, RZ ;  /* 0x000000ffff097224 */ /* 0x000fe200078e00ff */
[----:B0-----:R-:W-:-:S04]  /*0820*/  ISETP.NE.AND P1, PT, R2, 0x1, PT ;  /* 0x000000010200780c */ /* 0x001fc80003f25270 */
[----:B------:R-:W-:-:S09]  /*0830*/  P2R R5, PR, RZ, 0x2 ;  /* 0x00000002ff057803 */ /* 0x000fd20000000000 */
[----:B------:R-:W0:Y:S01]  /*0840*/  @P1 LDC R17, c[0x0][0x10] ;  /* 0x00000400ff111b82 */ /* 0x000e220000000800 */
[----:B------:R-:W-:Y:S02]  /*0850*/  @P1 IMAD.MOV.U32 R5, RZ, RZ, RZ ;  /* 0x000000ffff051224 */ /* 0x000fe400078e00ff */
[----:B------:R-:W-:-:S05]  /*0860*/  @P1 IMAD.MOV.U32 R15, RZ, RZ, RZ ;  /* 0x000000ffff0f1224 */ /* 0x000fca00078e00ff */
[----:B------:R-:W1:Y:S01]  /*0870*/  @!P1 LDC R13, c[0x0][0xc] ;  /* 0x00000300ff0d9b82 */ /* 0x000e620000000800 */
[----:B------:R-:W-:Y:S01]  /*0880*/  ULDC UR4, c[0x0][0xc] ;  /* 0x0000030000047ab9 */ /* 0x000fe20000000800 */
[----:B------:R-:W-:Y:S01]  /*0890*/  ULDC UR5, c[0x0][0x10] ;  /* 0x0000040000057ab9 */ /* 0x000fe20000000800 */
[----:B------:R-:W-:Y:S01]  /*08a0*/  ULDC UR6, c[0x0][0x14] ;  /* 0x0000050000067ab9 */ /* 0x000fe20000000800 */
[----:B------:R-:W-:-:S04]  /*08b0*/  UIMAD.WIDE.U32 UR4, UR4, UR5, URZ ;  /* 0x00000005040472a5 */ /* 0x000fc8000f8e003f */
[----:B------:R-:W-:Y:S02]  /*08c0*/  UIMAD.WIDE.U32 UR38, UR4, UR6, URZ ;  /* 0x00000006042672a5 */ /* 0x000fe4000f8e003f */
[----:B------:R-:W-:-:S04]  /*08d0*/  UIMAD UR37, UR5, UR6, URZ ;  /* 0x00000006052572a4 */ /* 0x000fc8000f8e023f */
[----:B------:R-:W-:Y:S01]  /*08e0*/  UIADD3 UR37, UR39, UR37, URZ ;  /* 0x0000002527257290 */ /* 0x000fe2000fffe03f */
[----:B0-----:R-:W-:-:S04]  /*08f0*/  @P1 IMAD.WIDE.U32 R16, R17, UR8, R4 ;  /* 0x0000000811101c25 */ /* 0x001fc8000f8e0004 */
[----:B------:R-:W-:Y:S02]  /*0900*/  @P1 IMAD.IADD R17, R17, 0x1, R15 ;  /* 0x0000000111111824 */ /* 0x000fe400078e020f */
[----:B-1----:R-:W-:-:S04]  /*0910*/  @!P1 IMAD.WIDE.U32 R8, R4, R13, R8 ;  /* 0x0000000d04089225 */ /* 0x002fc800078e0008 */
[----:B------:R-:W-:Y:S02]  /*0920*/  @!P1 IMAD.MOV.U32 R16, RZ, RZ, R8 ;  /* 0x000000ffff109224 */ /* 0x000fe400078e0008 */
[----:B------:R-:W-:Y:S01]  /*0930*/  @!P1 IMAD.MOV.U32 R17, RZ, RZ, R9 ;  /* 0x000000ffff119224 */ /* 0x000fe200078e0009 */
[----:B------:R-:W-:Y:S06]  /*0940*/  @!P2 BRA `(.L_x_5) ;  /* 0x00000000000ca947 */ /* 0x000fec0003800000 */
[----:B------:R-:W-:Y:S01]  /*0950*/  UCGABAR_WAIT ;  /* 0x0000000000007dc7 */ /* 0x000fe20008000000 */
[----:B------:R-:W-:Y:S01]  /*0960*/  CCTL.IVALL ;  /* 0x00000000ff00798f */ /* 0x000fe20002000000 */
[----:B------:R-:W-:Y:S05]  /*0970*/  BRA `(.L_x_6) ;  /* 0x0000000000047947 */ /* 0x000fea0003800000 */
.L_x_5:
[----:B------:R-:W-:Y:S06]  /*0980*/  BAR.SYNC.DEFER_BLOCKING 0x0 ;  /* 0x0000000000007b1d */ /* 0x000fec0000010000 */
.L_x_6:
[----:B------:R-:W-:Y:S05]  /*0990*/  @!P3 BRA `(.L_x_7) ;  /* 0x000000480090b947 */ /* 0x000fea0003800000 */
[----:B------:R-:W-:-:S13]  /*09a0*/  ISETP.GT.U32.AND P0, PT, R10, 0x1, PT ;  /* 0x000000010a00780c */ /* 0x000fda0003f04070 */
[----:B------:R-:W-:Y:S05]  /*09b0*/  @P0 EXIT ;  /* 0x000000000000094d */ /* 0x000fea0003800000 */
[----:B------:R-:W-:Y:S01]  /*09c0*/  ULDC.64 UR4, c[0x0][0x650] ;  /* 0x0001940000047ab9 */ /* 0x000fe20000000a00 */
[----:B------:R-:W-:Y:S01]  /*09d0*/  PRMT R0, RZ, 0x7610, R0 ;  /* 0x00007610ff007816 */ /* 0x000fe20000000000 */
[----:B------:R-:W-:Y:S01]  /*09e0*/  IMAD.MOV.U32 R71, RZ, RZ, -0x1 ;  /* 0xffffffffff477424 */ /* 0x000fe200078e00ff */
[----:B------:R-:W-:Y:S01]  /*09f0*/  ISETP.GE.U32.AND P0, PT, R16, UR4, PT ;  /* 0x0000000410007c0c */ /* 0x000fe2000bf06070 */
[----:B------:R-:W-:Y:S02]  /*0a00*/  IMAD.MOV.U32 R70, RZ, RZ, -0x1 ;  /* 0xffffffffff467424 */ /* 0x000fe400078e00ff */
[----:B------:R-:W-:Y:S01]  /*0a10*/  IMAD.MOV.U32 R69, RZ, RZ, -0x1 ;  /* 0xffffffffff457424 */ /* 0x000fe200078e00ff */
[----:B------:R-:W-:-:S13]  /*0a20*/  ISETP.GE.U32.AND.EX P0, PT, R17, UR5, PT, P0 ;  /* 0x0000000511007c0c */ /* 0x000fda000bf06100 */
[----:B------:R-:W-:Y:S05]  /*0a30*/  @P0 BRA `(.L_x_8) ;  /* 0x0000000400280947 */ /* 0x000fea0003800000 */
[----:B------:R-:W0:Y:S01]  /*0a40*/  LDC.64 R24, c[0x0][0x628] ;  /* 0x00018a00ff187b82 */ /* 0x000e220000000a00 */
[----:B------:R-:W-:Y:S02]  /*0a50*/  IMAD.MOV.U32 R8, RZ, RZ, R16 ;  /* 0x000000ffff087224 */ /* 0x000fe400078e0010 */
[----:B------:R-:W-:-:S05]  /*0a60*/  IMAD.MOV.U32 R9, RZ, RZ, R17 ;  /* 0x000000ffff097224 */ /* 0x000fca00078e0011 */
[----:B------:R-:W1:Y:S08]  /*0a70*/  LDC R0, c[0x0][0x630] ;  /* 0x00018c00ff007b82 */ /* 0x000e700000000800 */
[----:B------:R-:W2:Y:S01]  /*0a80*/  LDC.64 R26, c[0x0][0x620] ;  /* 0x00018800ff1a7b82 */ /* 0x000ea20000000a00 */
[----:B0-----:R-:W-:-:S04]  /*0a90*/  ISETP.NE.U32.AND P0, PT, R24, RZ, PT ;  /* 0x000000ff1800720c */ /* 0x001fc80003f05070 */
[----:B------:R-:W-:-:S13]  /*0aa0*/  ISETP.NE.AND.EX P0, PT, R25, RZ, PT, P0 ;  /* 0x000000ff1900720c */ /* 0x000fda0003f05300 */
[----:B-12---:R-:W-:Y:S05]  /*0ab0*/  @!P0 BRA `(.L_x_9) ;  /* 0x0000000000288947 */ /* 0x006fea0003800000 */
[----:B------:R-:W0:Y:S02]  /*0ac0*/  LDC R15, c[0x0][0x634] ;  /* 0x00018d00ff0f7b82 */ /* 0x000e240000000800 */
[----:B0-----:R-:W-:-:S05]  /*0ad0*/  IADD3 R15, P0, R16, R15, RZ ;  /* 0x0000000f100f7210 */ /* 0x001fca0007f1e0ff */
[----:B------:R-:W-:-:S04]  /*0ae0*/  IMAD.X R21, RZ, RZ, R17, P0 ;  /* 0x000000ffff157224 */ /* 0x000fc800000e0611 */
[----:B------:R-:W-:-:S04]  /*0af0*/  IMAD.WIDE.U32 R8, R21, R24, RZ ;  /* 0x0000001815087225 */ /* 0x000fc800078e00ff */
[----:B------:R-:W-:-:S04]  /*0b00*/  IMAD.WIDE.U32 R12, P0, R15, R25, R8 ;  /* 0x000000190f0c7225 */ /* 0x000fc80007800008 */
[----:B------:R-:W-:-:S04]  /*0b10*/  IMAD.WIDE.U32 R8, R15, R24, RZ ;  /* 0x000000180f087225 */ /* 0x000fc800078e00ff */
[----:B------:R-:W-:Y:S01]  /*0b20*/  IMAD.X R15, RZ, RZ, RZ, P0 ;  /* 0x000000ffff0f7224 */ /* 0x000fe200000e06ff */
[----:B------:R-:W-:Y:S01]  /*0b30*/  IADD3 RZ, P0, R9, R12, RZ ;  /* 0x0000000c09ff7210 */ /* 0x000fe20007f1e0ff */
[----:B------:R-:W-:-:S04]  /*0b40*/  IMAD.MOV.U32 R14, RZ, RZ, R13 ;  /* 0x000000ffff0e7224 */ /* 0x000fc800078e000d */
[----:B------:R-:W-:-:S08]  /*0b50*/  IMAD.WIDE.U32.X R8, R21, R25, R14, P0 ;  /* 0x0000001915087225 */ /* 0x000fd000000e040e */
.L_x_9:
[----:B------:R-:W0:Y:S01]  /*0b60*/  LDC.64 R28, c[0x0][0x640] ;  /* 0x00019000ff1c7b82 */ /* 0x000e220000000a00 */
[--C-:B------:R-:W-:Y:S01]  /*0b70*/  SHF.R.U64 R69, R8, R0, R9.reuse ;  /* 0x0000000008457219 */ /* 0x100fe20000001209 */
[----:B------:R-:W-:Y:S01]  /*0b80*/  IMAD R20, R7, R20, R4 ;  /* 0x0000001407147224 */ /* 0x000fe200078e0204 */
[----:B------:R-:W-:Y:S02]  /*0b90*/  SHF.R.U32.HI R0, RZ, R0, R9 ;  /* 0x00000000ff007219 */ /* 0x000fe40000011609 */
[----:B------:R-:W-:-:S03]  /*0ba0*/  IADD3 R5, P0, RZ, -R69, RZ ;  /* 0x80000045ff057210 */ /* 0x000fc60007f1e0ff */
[----:B------:R-:W1:Y:S02]  /*0bb0*/  LDC R12, c[0x0][0x618] ;  /* 0x00018600ff0c7b82 */ /* 0x000e640000000800 */
[----:B------:R-:W-:-:S04]  /*0bc0*/  IMAD.X R9, RZ, RZ, ~R0, P0 ;  /* 0x000000ffff097224 */ /* 0x000fc800000e0e00 */
[-C--:B------:R-:W-:Y:S02]  /*0bd0*/  IMAD R0, R9, R26.reuse, RZ ;  /* 0x0000001a09007224 */ /* 0x080fe400078e02ff */
[----:B------:R-:W2:Y:S01]  /*0be0*/  LDC R14, c[0x0][0x608] ;  /* 0x00018200ff0e7b82 */ /* 0x000ea20000000800 */
[----:B------:R-:W-:-:S04]  /*0bf0*/  IMAD.WIDE.U32 R8, R5, R26, R16 ;  /* 0x0000001a05087225 */ /* 0x000fc800078e0010 */
[----:B------:R-:W-:Y:S02]  /*0c00*/  IMAD R5, R5, R27, R0 ;  /* 0x0000001b05057224 */ /* 0x000fe400078e0200 */
[----:B------:R-:W-:Y:S01]  /*0c10*/  IMAD.MOV.U32 R27, RZ, RZ, 0x1 ;  /* 0x00000001ff1b7424 */ /* 0x000fe200078e00ff */
[----:B------:R-:W3:Y:S01]  /*0c20*/  LDC R24, c[0x0][0x658] ;  /* 0x00019600ff187b82 */ /* 0x000ee20000000800 */
[----:B------:R-:W-:Y:S01]  /*0c30*/  IMAD.IADD R5, R9, 0x1, R5 ;  /* 0x0000000109057824 */ /* 0x000fe200078e0205 */
[----:B0-----:R-:W-:Y:S01]  /*0c40*/  ISETP.NE.U32.AND P0, PT, R28, RZ, PT ;  /* 0x000000ff1c00720c */ /* 0x001fe20003f05070 */
[----:B------:R-:W-:-:S03]  /*0c50*/  IMAD.MOV.U32 R9, RZ, RZ, -0x1 ;  /* 0xffffffffff097424 */ /* 0x000fc600078e00ff */
[----:B------:R-:W-:Y:S02]  /*0c60*/  ISETP.NE.AND.EX P0, PT, R29, RZ, PT, P0 ;  /* 0x000000ff1d00720c */ /* 0x000fe40003f05300 */
[----:B------:R-:W0:Y:S01]  /*0c70*/  LDC R21, c[0x0][0x600] ;  /* 0x00018000ff157b82 */ /* 0x000e220000000800 */
[-CC-:B-1----:R-:W-:Y:S02]  /*0c80*/  SHF.R.U64 R10, R8, R12.reuse, R5.reuse ;  /* 0x0000000c080a7219 */ /* 0x182fe40000001205 */
[----:B------:R-:W-:-:S05]  /*0c90*/  SHF.R.U32.HI R5, RZ, R12, R5 ;  /* 0x0000000cff057219 */ /* 0x000fca0000011605 */
[----:B------:R-:W1:Y:S01]  /*0ca0*/  LDC R23, c[0x0][0x648] ;  /* 0x00019200ff177b82 */ /* 0x000e620000000800 */
[-CC-:B--2---:R-:W-:Y:S02]  /*0cb0*/  SHF.R.U64 R30, R10, R14.reuse, R5.reuse ;  /* 0x0000000e0a1e7219 */ /* 0x184fe40000001205 */
[----:B------:R-:W-:-:S05]  /*0cc0*/  SHF.R.U32.HI R5, RZ, R14, R5 ;  /* 0x0000000eff057219 */ /* 0x000fca0000011605 */
[----:B------:R-:W2:Y:S01]  /*0cd0*/  LDC R25, c[0x0][0x638] ;  /* 0x00018e00ff197b82 */ /* 0x000ea20000000800 */
[-CC-:B---3--:R-:W-:Y:S02]  /*0ce0*/  SHF.R.U64 R14, R30, R24.reuse, R5.reuse ;  /* 0x000000181e0e7219 */ /* 0x188fe40000001205 */
[-C--:B------:R-:W-:Y:S02]  /*0cf0*/  SHF.L.U32 R0, R9, R24.reuse, RZ ;  /* 0x0000001809007219 */ /* 0x080fe400000006ff */
[----:B------:R-:W-:Y:S01]  /*0d00*/  SHF.R.U32.HI R5, RZ, R24, R5 ;  /* 0x00000018ff057219 */ /* 0x000fe20000011605 */
[----:B------:R-:W-:Y:S01]  /*0d10*/  IMAD.MOV.U32 R4, RZ, RZ, R14 ;  /* 0x000000ffff047224 */ /* 0x000fe200078e000e */
[----:B------:R-:W-:Y:S01]  /*0d20*/  LOP3.LUT R7, RZ, R0, RZ, 0x33, !PT ;  /* 0x00000000ff077212 */ /* 0x000fe200078e33ff */
[----:B------:R-:W3:Y:S01]  /*0d30*/  LDC R26, c[0x0][0x610] ;  /* 0x00018400ff1a7b82 */ /* 0x000ee20000000800 */
[----:B------:R-:W-:Y:S05]  /*0d40*/  @!P0 BRA `(.L_x_10) ;  /* 0x0000000000288947 */ /* 0x000fea0003800000 */
[----:B------:R-:W4:Y:S02]  /*0d50*/  LDC R13, c[0x0][0x64c] ;  /* 0x00019300ff0d7b82 */ /* 0x000f240000000800 */
[----:B----4-:R-:W-:-:S05]  /*0d60*/  IADD3 R13, P0, R14, R13, RZ ;  /* 0x0000000d0e0d7210 */ /* 0x010fca0007f1e0ff */
        /* <DEDUP_REMOVED lines=8> */
.L_x_10:
[----:B-1----:R-:W-:Y:S01]  /*0df0*/  SHF.R.U64 R4, R4, R23, R5 ;  /* 0x0000001704047219 */ /* 0x002fe20000001205 */
[----:B0-----:R-:W-:Y:S01]  /*0e00*/  VIADD R5, R21, 0xffffffff ;  /* 0xffffffff15057836 */ /* 0x001fe20000000000 */
[----:B------:R-:W-:Y:S02]  /*0e10*/  SHF.L.U32 R0, R27, R24, RZ ;  /* 0x000000181b007219 */ /* 0x000fe400000006ff */
[----:B------:R-:W-:Y:S01]  /*0e20*/  LOP3.LUT R7, R30, R7, RZ, 0xc0, !PT ;  /* 0x000000071e077212 */ /* 0x000fe200078ec0ff */
[----:B------:R-:W-:Y:S01]  /*0e30*/  IMAD.MOV R8, RZ, RZ, -R4 ;  /* 0x000000ffff087224 */ /* 0x000fe200078e0a04 */
[----:B------:R-:W-:Y:S02]  /*0e40*/  SEL R3, R3, R20, !P1 ;  /* 0x0000001403037207 */ /* 0x000fe40004800000 */
[----:B------:R-:W-:Y:S01]  /*0e50*/  LOP3.LUT R5, R10, R5, RZ, 0xc0, !PT ;  /* 0x000000050a057212 */ /* 0x000fe200078ec0ff */
[----:B------:R-:W-:Y:S02]  /*0e60*/  IMAD R4, R0, R4, R7 ;  /* 0x0000000400047224 */ /* 0x000fe400078e0207 */
[----:B--2---:R-:W-:-:S02]  /*0e70*/  IMAD R0, R8, R25, R14 ;  /* 0x0000001908007224 */ /* 0x004fc400078e020e */
[----:B---3--:R-:W-:Y:S02]  /*0e80*/  IMAD R3, R4, R26, R3 ;  /* 0x0000001a04037224 */ /* 0x008fe400078e0203 */
[----:B------:R-:W-:Y:S02]  /*0e90*/  IMAD.MOV.U32 R7, RZ, RZ, 0x1 ;  /* 0x00000001ff077424 */ /* 0x000fe400078e00ff */
[----:B------:R-:W-:-:S03]  /*0ea0*/  IMAD R4, R0, R21, R5 ;  /* 0x0000001500047224 */ /* 0x000fc600078e0205 */
[----:B------:R-:W-:Y:S02]  /*0eb0*/  PRMT R0, R7, 0x7610, R0 ;  /* 0x0000761007007816 */ /* 0x000fe40000000000 */
[----:B------:R-:W-:Y:S02]  /*0ec0*/  SEL R70, R4, R3, !P1 ;  /* 0x0000000304467207 */ /* 0x000fe40004800000 */
[----:B------:R-:W-:-:S07]  /*0ed0*/  SEL R71, R3, R4, !P1 ;  /* 0x0000000403477207 */ /* 0x000fce0004800000 */
.L_x_8:
[----:B------:R-:W-:-:S08]  /*0ee0*/  NOP ;  /* 0x0000000000007918 */ /* 0x000fd00000000000 */
[----:B------:R-:W0:Y:S02]  /*0ef0*/  USETMAXREG.TRY_ALLOC.CTAPOOL UP0, 0xe8 ;  /* 0x000000e8000079c8 */ /* 0x000e240008000600 */
[----:B0-----:R-:W-:-:S13]  /*0f00*/  PLOP3.LUT P0, PT, PT, PT, UP0, 0x80, 0x0 ;  /* 0x000000000000781c */ /* 0x001fda0003f0f008 */
[----:B------:R-:W-:Y:S05]  /*0f10*/  @!P0 BRA `(.L_x_8) ;  /* 0xfffffffc00f08947 */ /* 0x000fea000383ffff */
[----:B------:R-:W-:Y:S01]  /*0f20*/  ULDC.64 UR4, c[0x0][0x598] ;  /* 0x0001660000047ab9 */ /* 0x000fe20000000a00 */
[----:B------:R-:W-:Y:S01]  /*0f30*/  ULDC.64 UR40, c[0x0][0x208] ;  /* 0x0000820000287ab9 */ /* 0x000fe20000000a00 */
[----:B------:R-:W-:-:S04]  /*0f40*/  ISETP.NE.U32.AND P0, PT, RZ, UR4, PT ;  /* 0x00000004ff007c0c */ /* 0x000fc8000bf05070 */
[----:B------:R-:W-:-:S13]  /*0f50*/  ISETP.NE.AND.EX P0, PT, RZ, UR5, PT, P0 ;  /* 0x00000005ff007c0c */ /* 0x000fda000bf05300 */
[----:B------:R-:W-:Y:S05]  /*0f60*/  @!P0 BRA `(.L_x_11) ;  /* 0x00000000001c8947 */ /* 0x000fea0003800000 */
[----:B------:R-:W0:Y:S02]  /*0f70*/  LDC.64 R4, c[0x0][0x598] ;  /* 0x00016600ff047b82 */ /* 0x000e240000000a00 */
[----:B0-----:R-:W2:Y:S02]  /*0f80*/  LDG.E.64 R4, desc[UR40][R4.64] ;  /* 0x0000002804047981 */ /* 0x001ea4000c1e1b00 */
[----:B--2---:R-:W-:-:S04]  /*0f90*/  ISETP.NE.U32.AND P0, PT, R4, RZ, PT ;  /* 0x000000ff0400720c */ /* 0x004fc80003f05070 */
[----:B------:R-:W-:-:S13]  /*0fa0*/  ISETP.NE.AND.EX P0, PT, R5, RZ, PT, P0 ;  /* 0x000000ff0500720c */ /* 0x000fda0003f05300 */
[----:B------:R-:W-:Y:S05]  /*0fb0*/  @!P0 BRA `(.L_x_11) ;  /* 0x0000000000088947 */ /* 0x000fea0003800000 */
[----:B------:R0:W5:Y:S01]  /*0fc0*/  LD.E R23, desc[UR40][R4.64] ;  /* 0x0000002804177980 */ /* 0x000162000c101900 */
[----:B------:R-:W-:Y:S05]  /*0fd0*/  BRA `(.L_x_12) ;  /* 0x0000000000247947 */ /* 0x000fea0003800000 */
.L_x_11:
[----:B------:R-:W-:Y:S02]  /*0fe0*/  ULDC.64 UR4, c[0x0][0x588] ;  /* 0x0001620000047ab9 */ /* 0x000fe40000000a00 */
[----:B------:R-:W-:-:S04]  /*0ff0*/  ISETP.NE.U32.AND P0, PT, RZ, UR4, PT ;  /* 0x00000004ff007c0c */ /* 0x000fc8000bf05070 */
[----:B------:R-:W-:-:S13]  /*1000*/  ISETP.NE.AND.EX P0, PT, RZ, UR5, PT, P0 ;  /* 0x00000005ff007c0c */ /* 0x000fda000bf05300 */
[----:B------:R-:W-:Y:S05]  /*1010*/  @!P0 BRA `(.L_x_13) ;  /* 0x00000000000c8947 */ /* 0x000fea0003800000 */
[----:B------:R-:W0:Y:S02]  /*1020*/  LDC.64 R4, c[0x0][0x588] ;  /* 0x00016200ff047b82 */ /* 0x000e240000000a00 */
[----:B0-----:R1:W5:Y:S01]  /*1030*/  LDG.E R23, desc[UR40][R4.64] ;  /* 0x0000002804177981 */ /* 0x001362000c1e1900 */
[----:B------:R-:W-:Y:S05]  /*1040*/  BRA `(.L_x_12) ;  /* 0x0000000000087947 */ /* 0x000fea0003800000 */
.L_x_13:
[----:B------:R-:W-:Y:S02]  /*1050*/  ULDC UR4, c[0x0][0x580] ;  /* 0x0001600000047ab9 */ /* 0x000fe40000000800 */
[----:B------:R-:W-:-:S07]  /*1060*/  IMAD.U32 R23, RZ, RZ, UR4 ;  /* 0x00000004ff177e24 */ /* 0x000fce000f8e00ff */
.L_x_12:
[----:B------:R-:W-:Y:S02]  /*1070*/  ULDC.64 UR4, c[0x0][0x5a0] ;  /* 0x0001680000047ab9 */ /* 0x000fe40000000a00 */
[----:B------:R-:W-:-:S04]  /*1080*/  ISETP.NE.U32.AND P0, PT, RZ, UR4, PT ;  /* 0x00000004ff007c0c */ /* 0x000fc8000bf05070 */
[----:B------:R-:W-:-:S13]  /*1090*/  ISETP.NE.AND.EX P0, PT, RZ, UR5, PT, P0 ;  /* 0x00000005ff007c0c */ /* 0x000fda000bf05300 */
[----:B------:R-:W-:Y:S05]  /*10a0*/  @!P0 BRA `(.L_x_14) ;  /* 0x00000000001c8947 */ /* 0x000fea0003800000 */
[----:B01----:R-:W0:Y:S02]  /*10b0*/  LDC.64 R4, c[0x0][0x5a0] ;  /* 0x00016800ff047b82 */ /* 0x003e240000000a00 */
[----:B0-----:R-:W2:Y:S02]  /*10c0*/  LDG.E.64 R4, desc[UR40][R4.64] ;  /* 0x0000002804047981 */ /* 0x001ea4000c1e1b00 */
[----:B--2---:R-:W-:-:S04]  /*10d0*/  ISETP.NE.U32.AND P0, PT, R4, RZ, PT ;  /* 0x000000ff0400720c */ /* 0x004fc80003f05070 */
[----:B------:R-:W-:-:S13]  /*10e0*/  ISETP.NE.AND.EX P0, PT, R5, RZ, PT, P0 ;  /* 0x000000ff0500720c */ /* 0x000fda0003f05300 */
[----:B------:R-:W-:Y:S05]  /*10f0*/  @!P0 BRA `(.L_x_14) ;  /* 0x0000000000088947 */ /* 0x000fea0003800000 */
[----:B------:R0:W5:Y:S01]  /*1100*/  LD.E R58, desc[UR40][R4.64] ;  /* 0x00000028043a7980 */ /* 0x000162000c101900 */
[----:B------:R-:W-:Y:S05]  /*1110*/  BRA `(.L_x_15) ;  /* 0x0000000000247947 */ /* 0x000fea0003800000 */
.L_x_14:
[----:B------:R-:W-:Y:S02]  /*1120*/  ULDC.64 UR4, c[0x0][0x590] ;  /* 0x0001640000047ab9 */ /* 0x000fe40000000a00 */
[----:B------:R-:W-:-:S04]  /*1130*/  ISETP.NE.U32.AND P0, PT, RZ, UR4, PT ;  /* 0x00000004ff007c0c */ /* 0x000fc8000bf05070 */
[----:B------:R-:W-:-:S13]  /*1140*/  ISETP.NE.AND.EX P0, PT, RZ, UR5, PT, P0 ;  /* 0x00000005ff007c0c */ /* 0x000fda000bf05300 */
[----:B------:R-:W-:Y:S05]  /*1150*/  @!P0 BRA `(.L_x_16) ;  /* 0x00000000000c8947 */ /* 0x000fea0003800000 */
[----:B------:R-:W2:Y:S02]  /*1160*/  LDC.64 R58, c[0x0][0x590] ;  /* 0x00016400ff3a7b82 */ /* 0x000ea40000000a00 */
[----:B--2---:R2:W5:Y:S01]  /*1170*/  LDG.E R58, desc[UR40][R58.64] ;  /* 0x000000283a3a7981 */ /* 0x004562000c1e1900 */
[----:B------:R-:W-:Y:S05]  /*1180*/  BRA `(.L_x_15) ;  /* 0x0000000000087947 */ /* 0x000fea0003800000 */
.L_x_16:
[----:B------:R-:W-:Y:S02]  /*1190*/  ULDC UR4, c[0x0][0x584] ;  /* 0x0001610000047ab9 */ /* 0x000fe40000000800 */
[----:B------:R-:W-:-:S07]  /*11a0*/  IMAD.U32 R58, RZ, RZ, UR4 ;  /* 0x00000004ff3a7e24 */ /* 0x000fce000f8e00ff */
.L_x_15:
[----:B------:R-:W-:-:S13]  /*11b0*/  LOP3.LUT P0, RZ, R0, 0xff, RZ, 0xc0, !PT ;  /* 0x000000ff00ff7812 */ /* 0x000fda000780c0ff */
[----:B------:R-:W-:Y:S05]  /*11c0*/  @!P0 EXIT ;  /* 0x000000000000894d */ /* 0x000fea0003800000 */
[----:B------:R-:W3:Y:S01]  /*11d0*/  LDC R61, c[0x0][0x658] ;  /* 0x00019600ff3d7b82 */ /* 0x000ee20000000800 */
[----:B------:R-:W-:Y:S01]  /*11e0*/  ULDC.64 UR6, c[0x0][0x288] ;  /* 0x0000a20000067ab9 */ /* 0x000fe20000000a00 */
[----:B------:R-:W-:Y:S01]  /*11f0*/  LOP3.LUT R6, R6, 0x1, RZ, 0xc0, !PT ;  /* 0x0000000106067812 */ /* 0x000fe200078ec0ff */
[----:B------:R-:W-:Y:S01]  /*1200*/  UIADD3 UR4, UR7, 0x7f, URZ ;  /* 0x0000007f07047890 */ /* 0x000fe2000fffe03f */
[----:B------:R-:W-:Y:S01]  /*1210*/  SHF.R.U32.HI R0, RZ, 0x2, R63 ;  /* 0x00000002ff007819 */ /* 0x000fe2000001163f */
[----:B------:R-:W-:Y:S01]  /*1220*/  IMAD.U32 R3, RZ, RZ, UR6 ;  /* 0x00000006ff037e24 */ /* 0x000fe2000f8e00ff */
[----:B------:R-:W-:Y:S01]  /*1230*/  SHF.R.U32.HI R11, RZ, 0x1, R11 ;  /* 0x00000001ff0b7819 */ /* 0x000fe2000001160b */
[----:B------:R-:W-:Y:S01]  /*1240*/  USHF.R.S32.HI UR5, URZ, 0x1f, UR4 ;  /* 0x0000001f3f057899 */ /* 0x000fe20008011404 */
[----:B01----:R-:W0:Y:S01]  /*1250*/  LDC.64 R4, c[0x0][0x5c8] ;  /* 0x00017200ff047b82 */ /* 0x003e220000000a00 */
[----:B------:R-:W-:Y:S01]  /*1260*/  LOP3.LUT R62, R63, 0x3, RZ, 0xc0, !PT ;  /* 0x000000033f3e7812 */ /* 0x000fe200078ec0ff */
[----:B------:R-:W-:Y:S01]  /*1270*/  IMAD.SHL.U32 R7, R6, 0x40, RZ ;  /* 0x0000004006077824 */ /* 0x000fe200078e00ff */
[----:B------:R-:W-:Y:S01]  /*1280*/  LOP3.LUT R0, R0, 0x7, RZ, 0xc0, !PT ;  /* 0x0000000700007812 */ /* 0x000fe200078ec0ff */
[----:B------:R-:W-:Y:S01]  /*1290*/  ULEA.HI UR5, UR5, UR4, URZ, 0x7 ;  /* 0x0000000405057291 */ /* 0x000fe2000f8f383f */
[----:B------:R-:W-:Y:S01]  /*12a0*/  LOP3.LUT R11, R11, 0x30, RZ, 0xc0, !PT ;  /* 0x000000300b0b7812 */ /* 0x000fe200078ec0ff */
[----:B------:R-:W-:Y:S01]  /*12b0*/  IMAD R62, R62, -0x2, R3 ;  /* 0xfffffffe3e3e7824 */ /* 0x000fe200078e0203 */
[--C-:B------:R-:W-:Y:S01]  /*12c0*/  LOP3.LUT R56, R7, 0x40, R0.reuse, 0xe2, !PT ;  /* 0x0000004007387812 */ /* 0x100fe200078ee200 */
[----:B------:R-:W1:Y:S01]  /*12d0*/  LDC R65, c[0x0][0x600] ;  /* 0x00018000ff417b82 */ /* 0x000e620000000800 */
[----:B------:R-:W-:Y:S01]  /*12e0*/  IADD3 R3, RZ, -R11, -R0 ;  /* 0x8000000bff037210 */ /* 0x000fe20007ffe800 */
[----:B------:R-:W-:Y:S01]  /*12f0*/  IMAD.MOV.U32 R0, RZ, RZ, -0x1 ;  /* 0xffffffffff007424 */ /* 0x000fe200078e00ff */
[----:B------:R-:W-:Y:S01]  /*1300*/  USHF.R.S32.HI UR43, URZ, 0x7, UR5 ;  /* 0x000000073f2b7899 */ /* 0x000fe20008011405 */
[----:B------:R-:W-:Y:S01]  /*1310*/  IMAD.MOV.U32 R8, RZ, RZ, 0x1 ;  /* 0x00000001ff087424 */ /* 0x000fe200078e00ff */
[C---:B------:R-:W-:Y:S01]  /*1320*/  LOP3.LUT R64, R63.reuse, 0x80, RZ, 0xc0, !PT ;  /* 0x000000803f407812 */ /* 0x040fe200078ec0ff */
[----:B------:R-:W-:Y:S01]  /*1330*/  IMAD R3, R6, -0x40, R3 ;  /* 0xffffffc006037824 */ /* 0x000fe200078e0203 */
[----:B------:R-:W-:Y:S01]  /*1340*/  UISETP.LT.AND UP0, UPT, UR43, 0x1, UPT ;  /* 0x000000012b00788c */ /* 0x000fe2000bf01270 */
[----:B---3--:R-:W-:Y:S01]  /*1350*/  SHF.L.U32 R0, R0, R61, RZ ;  /* 0x0000003d00007219 */ /* 0x008fe200000006ff */
[----:B------:R-:W-:Y:S01]  /*1360*/  ULDC UR4, c[0x0][0x284] ;  /* 0x0000a10000047ab9 */ /* 0x000fe20000000800 */
[----:B------:R-:W-:Y:S01]  /*1370*/  LOP3.LUT R56, R56, R11, RZ, 0xfc, !PT ;  /* 0x0000000b38387212 */ /* 0x000fe200078efcff */
[----:B------:R-:W-:Y:S01]  /*1380*/  USEL UR44, UR43, 0x1, UP0 ;  /* 0x000000012b2c7887 */ /* 0x000fe20008000000 */
[----:B------:R-:W-:Y:S01]  /*1390*/  SHF.L.U32 R61, R8, R61, RZ ;  /* 0x0000003d083d7219 */ /* 0x000fe200000006ff */
[----:B------:R-:W-:Y:S01]  /*13a0*/  IMAD.SHL.U32 R63, R63, 0x2, RZ ;  /* 0x000000023f3f7824 */ /* 0x000fe200078e00ff */
[----:B------:R-:W-:Y:S01]  /*13b0*/  LOP3.LUT R68, R18, 0x1, RZ, 0xfc, !PT ;  /* 0x0000000112447812 */ /* 0x000fe200078efcff */
[----:B------:R-:W-:Y:S01]  /*13c0*/  VIADD R67, R3, UR4 ;  /* 0x0000000403437c36 */ /* 0x000fe20008000000 */
[C---:B0-----:R-:W-:Y:S01]  /*13d0*/  SHF.L.U64.HI R60, R4.reuse, 0x3, R5 ;  /* 0x00000003043c7819 */ /* 0x041fe20000010205 */
[----:B--2---:R-:W-:Y:S01]  /*13e0*/  IMAD.SHL.U32 R59, R4, 0x8, RZ ;  /* 0x00000008043b7824 */ /* 0x004fe200078e00ff */
[----:B------:R-:W-:Y:S01]  /*13f0*/  SHF.R.U32.HI R64, RZ, 0x7, R64 ;  /* 0x00000007ff407819 */ /* 0x000fe20000011640 */
[----:B------:R-:W-:Y:S01]  /*1400*/  IMAD.MOV.U32 R57, RZ, RZ, RZ ;  /* 0x000000ffff397224 */ /* 0x000fe200078e00ff */
[----:B------:R-:W-:Y:S01]  /*1410*/  LOP3.LUT R66, RZ, R0, RZ, 0x33, !PT ;  /* 0x00000000ff427212 */ /* 0x000fe200078e33ff */
[----:B------:R-:W-:Y:S01]  /*1420*/  UIADD3 UR44, UR43, -UR44, URZ ;  /* 0x8000002c2b2c7290 */ /* 0x000fe2000fffe03f */
[----:B------:R-:W-:Y:S01]  /*1430*/  UMOV UR36, URZ ;  /* 0x0000003f00247c82 */ /* 0x000fe20008000000 */
[----:B-1----:R-:W-:Y:S01]  /*1440*/  VIADD R65, R65, 0xffffffff ;  /* 0xffffffff41417836 */ /* 0x002fe20000000000 */
[----:B------:R-:W-:-:S09]  /*1450*/  UMOV UR42, URZ ;  /* 0x0000003f002a7c82 */ /* 0x000fd20008000000 */
.L_x_98:
[----:B0-----:R-:W0:Y:S01]  /*1460*/  SHFL.IDX PT, R0, R64, RZ, 0x1f ;  /* 0x00001fff40007589 */ /* 0x001e2200000e0000 */
[----:B-1----:R-:W1:Y:S01]  /*1470*/  S2UR UR7, SR_CgaCtaId ;  /* 0x00000000000779c3 */ /* 0x002e620000008800 */
[----:B------:R-:W-:Y:S01]  /*1480*/  UMOV UR6, 0x400 ;  /* 0x0000040000067882 */ /* 0x000fe20000000000 */
[----:B0-----:R-:W-:Y:S01]  /*1490*/  R2UR UR4, R0 ;  /* 0x00000000000472ca */ /* 0x001fe200000e0000 */
[----:B-1----:R-:W-:-:S12]  /*14a0*/  ULEA UR6, UR7, UR6, 0x18 ;  /* 0x0000000607067291 */ /* 0x002fd8000f8ec03f */
[----:B------:R-:W-:-:S04]  /*14b0*/  ULEA.HI UR5, UR4, UR4, URZ, 0x1 ;  /* 0x0000000404057291 */ /* 0x000fc8000f8f083f */
[----:B------:R-:W-:-:S04]  /*14c0*/  ULOP3.LUT UR5, UR5, 0x7fffe, URZ, 0xc0, !UPT ;  /* 0x0007fffe05057892 */ /* 0x000fc8000f8ec03f */
[----:B------:R-:W-:-:S03]  /*14d0*/  UIADD3 UR5, UR4, -UR5, URZ ;  /* 0x8000000504057290 */ /* 0x000fc6000fffe03f */
[----:B------:R-:W-:Y:S01]  /*14e0*/  ULDC UR4, c[0x0][0x28c] ;  /* 0x0000a30000047ab9 */ /* 0x000fe20000000800 */
[----:B------:R-:W-:Y:S01]  /*14f0*/  ULEA UR5, UR5, UR6, 0xd ;  /* 0x0000000605057291 */ /* 0x000fe2000f8e683f */
[----:B------:R-:W-:-:S03]  /*1500*/  ISETP.LT.AND P0, PT, RZ, UR4, PT ;  /* 0x00000004ff007c0c */ /* 0x000fc6000bf01270 */
[----:B------:R-:W-:-:S04]  /*1510*/  UIADD3 UR5, UR5, 0x100, URZ ;  /* 0x0000010005057890 */ /* 0x000fc8000fffe03f */
[----:B------:R-:W-:-:S04]  /*1520*/  USHF.R.U32.HI UR5, URZ, 0x4, UR5 ;  /* 0x000000043f057899 */ /* 0x000fc80008011605 */
[----:B------:R-:W-:-:S04]  /*1530*/  ULOP3.LUT UR5, UR5, 0x3fff, URZ, 0xc0, !UPT ;  /* 0x00003fff05057892 */ /* 0x000fc8000f8ec03f */
[----:B------:R-:W-:Y:S01]  /*1540*/  ULOP3.LUT UR45, UR5, 0x10000, URZ, 0xfc, !UPT ;  /* 0x00010000052d7892 */ /* 0x000fe2000f8efc3f */
[----:B---345:R-:W-:Y:S11]  /*1550*/  @P0 BRA `(.L_x_17) ;  /* 0x0000000000400947 */ /* 0x038ff60003800000 */
[----:B------:R-:W-:Y:S01]  /*1560*/  MOV R0, 0x0 ;  /* 0x0000000000007802 */ /* 0x000fe20000000f00 */
[----:B------:R-:W-:Y:S01]  /*1570*/  ULDC.64 UR4, c[0x4][0x68] ;  /* 0x01001a0000047ab9 */ /* 0x000fe20000000a00 */
[----:B------:R-:W-:Y:S01]  /*1580*/  ULDC.64 UR6, c[0x4][0x8] ;  /* 0x0100020000067ab9 */ /* 0x000fe20000000a00 */
[----:B------:R-:W-:Y:S01]  /*1590*/  IMAD.U32 R4, RZ, RZ, UR4 ;  /* 0x00000004ff047e24 */ /* 0x000fe2000f8e00ff */
[----:B------:R0:W1:Y:S01]  /*15a0*/  LDC.64 R14, c[0x4][R0] ;  /* 0x01000000000e7b82 */ /* 0x0000620000000a00 */
[----:B------:R-:W-:Y:S01]  /*15b0*/  IMAD.U32 R5, RZ, RZ, UR5 ;  /* 0x00000005ff057e24 */ /* 0x000fe2000f8e00ff */
[----:B------:R-:W-:Y:S01]  /*15c0*/  ULDC.64 UR4, c[0x4][0x70] ;  /* 0x01001c0000047ab9 */ /* 0x000fe20000000a00 */
[----:B------:R-:W-:Y:S02]  /*15d0*/  IMAD.U32 R10, RZ, RZ, UR6 ;  /* 0x00000006ff0a7e24 */ /* 0x000fe4000f8e00ff */
[----:B------:R-:W-:Y:S02]  /*15e0*/  IMAD.U32 R6, RZ, RZ, UR4 ;  /* 0x00000004ff067e24 */ /* 0x000fe4000f8e00ff */
[----:B------:R-:W-:-:S02]  /*15f0*/  IMAD.U32 R7, RZ, RZ, UR5 ;  /* 0x00000005ff077e24 */ /* 0x000fc4000f8e00ff */
[----:B------:R-:W-:Y:S02]  /*1600*/  IMAD.U32 R11, RZ, RZ, UR7 ;  /* 0x00000007ff0b7e24 */ /* 0x000fe4000f8e00ff */
[----:B------:R-:W-:Y:S02]  /*1610*/  IMAD.MOV.U32 R8, RZ, RZ, 0x1e1 ;  /* 0x000001e1ff087424 */ /* 0x000fe400078e00ff */
[----:B------:R-:W-:Y:S02]  /*1620*/  IMAD.MOV.U32 R12, RZ, RZ, 0x1 ;  /* 0x00000001ff0c7424 */ /* 0x000fe400078e00ff */
[----:B0-----:R-:W-:-:S07]  /*1630*/  IMAD.MOV.U32 R13, RZ, RZ, RZ ;  /* 0x000000ffff0d7224 */ /* 0x001fce00078e00ff */
[----:B------:R-:W-:-:S07]  /*1640*/  LEPC R20, `(.L_x_17) ;  /* 0x000000001014794e */ /* 0x000fce0000000000 */
[----:B-1---5:R-:W-:Y:S05]  /*1650*/  CALL.ABS.NOINC R14 ;  /* 0x000000000e007343 */ /* 0x022fea0003c00000 */
.L_x_17:
[----:B------:R-:W-:-:S13]  /*1660*/  ISETP.NE.AND P0, PT, R68, 0x3, PT ;  /* 0x000000034400780c */ /* 0x000fda0003f05270 */
[----:B------:R-:W-:Y:S05]  /*1670*/  @!P0 BRA `(.L_x_18) ;  /* 0x0000000000048947 */ /* 0x000fea0003800000 */
[----:B------:R-:W-:Y:S01]  /*1680*/  BPT.TRAP 0x1 ;  /* 0x000000040000795c */ /* 0x000fe20000300000 */
.L_x_18:
[----:B------:R-:W0:Y:S01]  /*1690*/  S2UR UR5, SR_CgaCtaId ;  /* 0x00000000000579c3 */ /* 0x000e220000008800 */
[----:B------:R-:W-:Y:S01]  /*16a0*/  UMOV UR4, 0x400 ;  /* 0x0000040000047882 */ /* 0x000fe20000000000 */
[----:B------:R-:W-:Y:S02]  /*16b0*/  IMAD.U32 R0, RZ, RZ, UR36 ;  /* 0x00000024ff007e24 */ /* 0x000fe4000f8e00ff */
[----:B------:R-:W-:-:S03]  /*16c0*/  IMAD.U32 R3, RZ, RZ, UR42 ;  /* 0x0000002aff037e24 */ /* 0x000fc6000f8e00ff */
[----:B------:R-:W-:Y:S01]  /*16d0*/  SHF.L.U32 R0, R0, 0x1f, RZ ;  /* 0x0000001f00007819 */ /* 0x000fe200000006ff */
[----:B0-----:R-:W-:-:S06]  /*16e0*/  ULEA UR4, UR5, UR4, 0x18 ;  /* 0x0000000405047291 */ /* 0x001fcc000f8ec03f */
[----:B------:R-:W-:-:S04]  /*16f0*/  IMAD.U32 R6, RZ, RZ, UR4 ;  /* 0x00000004ff067e24 */ /* 0x000fc8000f8e00ff */
[----:B------:R-:W-:-:S04]  /*1700*/  IMAD R3, R3, 0x8, R6 ;  /* 0x0000000803037824 */ /* 0x000fc800078e0206 */
[----:B------:R0:W1:Y:S01]  /*1710*/  SYNCS.PHASECHK.TRANS64.TRYWAIT P1, [R3+URZ], R0 ;  /* 0x00000000030075a7 */ /* 0x000062000802017f */
[----:B------:R-:W-:Y:S05]  /*1720*/  @!P0 BRA `(.L_x_19) ;  /* 0x0000000000048947 */ /* 0x000fea0003800000 */
[----:B------:R-:W-:Y:S01]  /*1730*/  BPT.TRAP 0x1 ;  /* 0x000000040000795c */ /* 0x000fe20000300000 */
.L_x_19:
[----:B------:R-:W-:-:S05]  /*1740*/  IMAD.U32 R4, RZ, RZ, UR44 ;  /* 0x0000002cff047e24 */ /* 0x000fca000f8e00ff */
[----:B------:R-:W-:Y:S01]  /*1750*/  ISETP.GE.AND P2, PT, R4, 0x1, PT ;  /* 0x000000010400780c */ /* 0x000fe20003f46270 */
[----:B-1----:R-:W-:-:S12]  /*1760*/  @P1 BRA `(.L_x_20) ;  /* 0x0000000000081947 */ /* 0x002fd80003800000 */
[----:B------:R-:W1:Y:S02]  /*1770*/  SYNCS.PHASECHK.TRANS64.TRYWAIT P1, [R3+URZ], R0 ;  /* 0x00000000030075a7 */ /* 0x000e64000802017f */
[----:B-1----:R-:W-:Y:S05]  /*1780*/  @!P1 BRA `(.L_x_21) ;  /* 0x0000005000fc9947 */ /* 0x002fea0003800000 */
.L_x_20:
[----:B------:R-:W-:Y:S05]  /*1790*/  WARPSYNC.ALL ;  /* 0x0000000000007948 */ /* 0x000fea0003800000 */
[----:B------:R-:W-:Y:S01]  /*17a0*/  R2UR UR4, R6 ;  /* 0x00000000060472ca */ /* 0x000fe200000e0000 */
[----:B------:R-:W-:Y:S01]  /*17b0*/  ULEA UR8, UR42, UR45, 0xc ;  /* 0x0000002d2a087291 */ /* 0x000fe2000f8e603f */
[----:B------:R-:W-:Y:S01]  /*17c0*/  WARPGROUP.ARRIVE ;  /* 0x00000000000079c5 */ /* 0x000fe20000000000 */
[----:B------:R-:W-:Y:S01]  /*17d0*/  UMOV UR9, 0x40000040 ;  /* 0x4000004000097882 */ /* 0x000fe20000000000 */
[----:B------:R-:W-:Y:S01]  /*17e0*/  UMOV UR11, 0x40000040 ;  /* 0x40000040000b7882 */ /* 0x000fe20000000000 */
[----:B------:R-:W-:Y:S01]  /*17f0*/  UIADD3 UR12, UR8, 0x2, URZ ;  /* 0x00000002080c7890 */ /* 0x000fe2000fffe03f */
[----:B------:R-:W-:Y:S01]  /*1800*/  UMOV UR13, 0x40000040 ;  /* 0x40000040000d7882 */ /* 0x000fe20000000000 */
[----:B------:R-:W-:-:S06]  /*1810*/  UMOV UR15, 0x40000040 ;  /* 0x40000040000f7882 */ /* 0x000fcc0000000000 */
[----:B------:R-:W-:-:S04]  /*1820*/  UIADD3 UR4, UR4, 0x20100, URZ ;  /* 0x0002010004047890 */ /* 0x000fc8000fffe03f */
[----:B------:R-:W-:-:S04]  /*1830*/  USHF.R.U32.HI UR4, URZ, 0x4, UR4 ;  /* 0x000000043f047899 */ /* 0x000fc80008011604 */
[----:B------:R-:W-:-:S04]  /*1840*/  ULOP3.LUT UR4, UR4, 0x3fff, URZ, 0xc0, !UPT ;  /* 0x00003fff04047892 */ /* 0x000fc8000f8ec03f */
[----:B------:R-:W-:-:S04]  /*1850*/  ULOP3.LUT UR4, UR4, 0x10000, URZ, 0xfc, !UPT ;  /* 0x0001000004047892 */ /* 0x000fc8000f8efc3f */
[----:B------:R-:W-:-:S04]  /*1860*/  ULEA UR6, UR42, UR4, 0xb ;  /* 0x000000042a067291 */ /* 0x000fc8000f8e583f */
[----:B------:R-:W-:-:S03]  /*1870*/  UIADD3 UR14, UR6, 0x2, URZ ;  /* 0x00000002060e7890 */ /* 0x000fc6000fffe03f */
[----:B------:R-:W-:Y:S02]  /*1880*/  UMOV UR10, UR6 ;  /* 0x00000006000a7c82 */ /* 0x000fe40008000000 */
[----:B------:R-:W-:Y:S01]  /*1890*/  HGMMA.64x64x8.F32.TF32 R24, gdesc[UR8], RZ, !UPT, gsb0 ;  /* 0x04e00000081879f0 */ /* 0x000fe2000c0028ff */
[----:B------:R-:W-:Y:S01]  /*18a0*/  UIADD3 UR10, UR6, 0x606, URZ ;  /* 0x00000606060a7890 */ /* 0x000fe2000fffe03f */
[----:B------:R-:W-:Y:S01]  /*18b0*/  UMOV UR9, 0x40000040 ;  /* 0x4000004000097882 */ /* 0x000fe20000000000 */
[----:B------:R-:W-:Y:S01]  /*18c0*/  UMOV UR11, 0x40000040 ;  /* 0x40000040000b7882 */ /* 0x000fe20000000000 */
[----:B------:R-:W-:Y:S02]  /*18d0*/  WARPGROUP.DEPBAR.LE gsb0, 0x0 ;  /* 0x00008000000079c5 */ /* 0x000fe40000010000 */
[----:B------:R-:W-:-:S06]  /*18e0*/  WARPGROUP.ARRIVE ;  /* 0x00000000000079c5 */ /* 0x000fcc0000000000 */
[----:B------:R-:W-:Y:S01]  /*18f0*/  HGMMA.64x64x8.F32.TF32 R24, gdesc[UR12], R24, gsb0 ;  /* 0x04e000000c1879f0 */ /* 0x000fe20008002818 */
[----:B------:R-:W-:Y:S02]  /*1900*/  UIADD3 UR12, UR8, 0x4, URZ ;  /* 0x00000004080c7890 */ /* 0x000fe4000fffe03f */
        /* <DEDUP_REMOVED lines=87> */
[----:B------:R-:W-:Y:S01]  /*1e80*/  UIADD3 UR8, UR8, 0xc06, URZ ;  /* 0x00000c0608087890 */ /* 0x000fe2000fffe03f */
[----:B------:R-:W-:Y:S02]  /*1e90*/  WARPGROUP.DEPBAR.LE gsb0, 0x0 ;  /* 0x00008000000079c5 */ /* 0x000fe40000010000 */
[----:B------:R-:W-:-:S06]  /*1ea0*/  WARPGROUP.ARRIVE ;  /* 0x00000000000079c5 */ /* 0x000fcc0000000000 */
[----:B------:R-:W-:Y:S03]  /*1eb0*/  HGMMA.64x64x8.F32.TF32 R24, gdesc[UR12], R24, gsb0 ;  /* 0x04e000000c1879f0 */ /* 0x000fe60008002818 */
[----:B------:R-:W-:Y:S02]  /*1ec0*/  WARPGROUP.DEPBAR.LE gsb0, 0x0 ;  /* 0x00008000000079c5 */ /* 0x000fe40000010000 */
[----:B------:R-:W-:-:S06]  /*1ed0*/  WARPGROUP.ARRIVE ;  /* 0x00000000000079c5 */ /* 0x000fcc0000000000 */
[----:B------:R-:W-:Y:S03]  /*1ee0*/  HGMMA.64x64x8.F32.TF32 R24, gdesc[UR8], R24, gsb0 ;  /* 0x04e00000081879f0 */ /* 0x000fe60008002818 */
[----:B------:R-:W-:Y:S02]  /*1ef0*/  WARPGROUP.DEPBAR.LE gsb0, 0x0 ;  /* 0x00008000000079c5 */ /* 0x000fe40000010000 */
[----:B------:R-:W-:Y:S05]  /*1f00*/  @!P2 BRA `(.L_x_22) ;  /* 0x000000080078a947 */ /* 0x000fea0003800000 */
[----:B------:R-:W-:Y:S01]  /*1f10*/  UIADD3 UR5, UR42, 0x1, URZ ;  /* 0x000000012a057890 */ /* 0x000fe2000fffe03f */
[----:B01----:R-:W-:Y:S02]  /*1f20*/  IMAD.U32 R0, RZ, RZ, UR44 ;  /* 0x0000002cff007e24 */ /* 0x003fe4000f8e00ff */
[----:B------:R-:W-:Y:S01]  /*1f30*/  IMAD.U32 R3, RZ, RZ, UR42 ;  /* 0x0000002aff037e24 */ /* 0x000fe2000f8e00ff */
[----:B------:R-:W-:-:S04]  /*1f40*/  UISETP.NE.AND UP0, UPT, UR5, 0x2, UPT ;  /* 0x000000020500788c */ /* 0x000fc8000bf05270 */
[----:B------:R-:W-:Y:S02]  /*1f50*/  USEL UR6, URZ, 0x1, UP0 ;  /* 0x000000013f067887 */ /* 0x000fe40008000000 */
[----:B------:R-:W-:Y:S02]  /*1f60*/  USEL UR5, UR5, URZ, UP0 ;  /* 0x0000003f05057287 */ /* 0x000fe40008000000 */
[----:B------:R-:W-:-:S06]  /*1f70*/  ULOP3.LUT UR6, UR36, UR6, URZ, 0x3c, !UPT ;  /* 0x0000000624067292 */ /* 0x000fcc000f8e3c3f */
[----:B------:R-:W-:-:S07]  /*1f80*/  IMAD.U32 R7, RZ, RZ, UR6 ;  /* 0x00000006ff077e24 */ /* 0x000fce000f8e00ff */
.L_x_29:
[----:B------:R-:W-:Y:S05]  /*1f90*/  @!P0 BRA `(.L_x_23) ;  /* 0x0000000000048947 */ /* 0x000fea0003800000 */
[----:B------:R-:W-:Y:S01]  /*1fa0*/  BPT.TRAP 0x1 ;  /* 0x000000040000795c */ /* 0x000fe20000300000 */
.L_x_23:
[----:B------:R-:W0:Y:S01]  /*1fb0*/  S2UR UR7, SR_CgaCtaId ;  /* 0x00000000000779c3 */ /* 0x000e220000008800 */
[----:B------:R-:W-:Y:S01]  /*1fc0*/  UMOV UR6, 0x400 ;  /* 0x0000040000067882 */ /* 0x000fe20000000000 */
[----:B------:R-:W-:Y:S01]  /*1fd0*/  IMAD.U32 R5, RZ, RZ, UR5 ;  /* 0x00000005ff057e24 */ /* 0x000fe2000f8e00ff */
[----:B------:R-:W-:Y:S01]  /*1fe0*/  SHF.L.U32 R4, R7, 0x1f, RZ ;  /* 0x0000001f07047819 */ /* 0x000fe200000006ff */
[----:B0-----:R-:W-:-:S06]  /*1ff0*/  ULEA UR6, UR7, UR6, 0x18 ;  /* 0x0000000607067291 */ /* 0x001fcc000f8ec03f */
[----:B------:R-:W-:-:S04]  /*2000*/  IMAD.U32 R6, RZ, RZ, UR6 ;  /* 0x00000006ff067e24 */ /* 0x000fc8000f8e00ff */
[----:B------:R-:W-:-:S04]  /*2010*/  IMAD R5, R5, 0x8, R6 ;  /* 0x0000000805057824 */ /* 0x000fc800078e0206 */
[----:B------:R0:W1:Y:S01]  /*2020*/  SYNCS.PHASECHK.TRANS64.TRYWAIT P1, [R5+URZ], R4 ;  /* 0x00000004050075a7 */ /* 0x000062000802017f */
[----:B------:R-:W-:Y:S05]  /*2030*/  @!P0 BRA `(.L_x_24) ;  /* 0x0000000000048947 */ /* 0x000fea0003800000 */
[----:B------:R-:W-:Y:S01]  /*2040*/  BPT.TRAP 0x1 ;  /* 0x000000040000795c */ /* 0x000fe20000300000 */
.L_x_24:
[----:B-1----:R-:W-:Y:S05]  /*2050*/  @P1 BRA `(.L_x_25) ;  /* 0x0000000000081947 */ /* 0x002fea0003800000 */
[----:B------:R-:W1:Y:S02]  /*2060*/  SYNCS.PHASECHK.TRANS64.TRYWAIT P1, [R5+URZ], R4 ;  /* 0x00000004050075a7 */ /* 0x000e64000802017f */
[----:B-1----:R-:W-:Y:S05]  /*2070*/  @!P1 BRA `(.L_x_26) ;  /* 0x0000004800d49947 */ /* 0x002fea0003800000 */
.L_x_25:
[----:B------:R-:W-:Y:S01]  /*2080*/  ULEA UR8, UR5, UR4, 0xb ;  /* 0x0000000405087291 */ /* 0x000fe2000f8e583f */
[----:B------:R-:W-:Y:S01]  /*2090*/  WARPGROUP.ARRIVE ;  /* 0x00000000000079c5 */ /* 0x000fe20000000000 */
[----:B------:R-:W-:Y:S01]  /*20a0*/  ULEA UR6, UR5, UR45, 0xc ;  /* 0x0000002d05067291 */ /* 0x000fe2000f8e603f */
[----:B------:R-:W-:Y:S01]  /*20b0*/  UMOV UR15, 0x40000040 ;  /* 0x40000040000f7882 */ /* 0x000fe20000000000 */
[----:B------:R-:W-:Y:S01]  /*20c0*/  UMOV UR13, 0x40000040 ;  /* 0x40000040000d7882 */ /* 0x000fe20000000000 */
[----:B------:R-:W-:Y:S02]  /*20d0*/  UIADD3 UR10, UR8, 0x606, URZ ;  /* 0x00000606080a7890 */ /* 0x000fe4000fffe03f */
[----:B------:R-:W-:Y:S02]  /*20e0*/  UMOV UR14, UR8 ;  /* 0x00000008000e7c82 */ /* 0x000fe40008000000 */
[----:B------:R-:W-:Y:S01]  /*20f0*/  UMOV UR12, UR6 ;  /* 0x00000006000c7c82 */ /* 0x000fe20008000000 */
[----:B------:R-:W-:Y:S01]  /*2100*/  UMOV UR11, 0x40000040 ;  /* 0x40000040000b7882 */ /* 0x000fe20000000000 */
[----:B------:R-:W-:Y:S01]  /*2110*/  HGMMA.64x64x8.F32.TF32 R24, gdesc[UR12], R24, gsb0 ;  /* 0x04e000000c1879f0 */ /* 0x000fe20008002818 */
[----:B------:R-:W-:-:S02]  /*2120*/  UIADD3 UR14, UR8, 0x2, URZ ;  /* 0x00000002080e7890 */ /* 0x000fc4000fffe03f */
[----:B------:R-:W-:Y:S01]  /*2130*/  UIADD3 UR12, UR6, 0x2, URZ ;  /* 0x00000002060c7890 */ /* 0x000fe2000fffe03f */
[----:B------:R-:W-:Y:S01]  /*2140*/  UMOV UR15, 0x40000040 ;  /* 0x40000040000f7882 */ /* 0x000fe20000000000 */
        /* <DEDUP_REMOVED lines=102> */
[----:B------:R-:W-:Y:S01]  /*27b0*/  BPT.TRAP 0x1 ;  /* 0x000000040000795c */ /* 0x000fe20000300000 */
.L_x_27:
[----:B------:R-:W-:-:S13]  /*27c0*/  ISETP.NE.AND P1, PT, R22, RZ, PT ;  /* 0x000000ff1600720c */ /* 0x000fda0003f25270 */
[----:B01----:R-:W-:-:S04]  /*27d0*/  @P1 IMAD R4, R3, 0x8, R6 ;  /* 0x0000000803041824 */ /* 0x003fc800078e0206 */
[----:B------:R-:W-:-:S05]  /*27e0*/  @P1 VIADD R4, R4, 0x10 ;  /* 0x0000001004041836 */ /* 0x000fca0000000000 */
[----:B------:R-:W-:-:S04]  /*27f0*/  @P1 PRMT R4, R19, 0x654, R4 ;  /* 0x0000065413041816 */ /* 0x000fc80000000004 */
[----:B------:R0:W-:Y:S01]  /*2800*/  @P1 SYNCS.ARRIVE.TRANS64.RED.A1T0 RZ, [R4+URZ], RZ ;  /* 0x000000ff04ff19a7 */ /* 0x0001e2000810043f */
[----:B------:R-:W-:-:S13]  /*2810*/  ISETP.GT.U32.AND P1, PT, R18, 0x1, PT ;  /* 0x000000011200780c */ /* 0x000fda0003f24070 */
[----:B0-----:R-:W-:Y:S05]  /*2820*/  @P1 BRA `(.L_x_28) ;  /* 0x0000000000041947 */ /* 0x001fea0003800000 */
[----:B------:R-:W-:Y:S01]  /*2830*/  BPT.TRAP 0x1 ;  /* 0x000000040000795c */ /* 0x000fe20000300000 */
.L_x_28:
[----:B------:R-:W-:Y:S01]  /*2840*/  UIADD3 UR5, UR5, 0x1, URZ ;  /* 0x0000000105057890 */ /* 0x000fe2000fffe03f */
[C---:B------:R-:W-:Y:S01]  /*2850*/  ISETP.GT.AND P2, PT, R0.reuse, 0x1, PT ;  /* 0x000000010000780c */ /* 0x040fe20003f44270 */
[----:B------:R-:W-:Y:S02]  /*2860*/  VIADD R3, R3, 0x1 ;  /* 0x0000000103037836 */ /* 0x000fe40000000000 */
[----:B------:R-:W-:Y:S01]  /*2870*/  UISETP.NE.AND UP0, UPT, UR5, 0x2, UPT ;  /* 0x000000020500788c */ /* 0x000fe2000bf05270 */
[----:B------:R-:W-:Y:S02]  /*2880*/  VIADD R0, R0, 0xffffffff ;  /* 0xffffffff00007836 */ /* 0x000fe40000000000 */
[C---:B------:R-:W-:Y:S01]  /*2890*/  ISETP.NE.AND P1, PT, R3.reuse, 0x2, PT ;  /* 0x000000020300780c */ /* 0x040fe20003f25270 */
[----:B------:R-:W-:Y:S02]  /*28a0*/  USEL UR6, URZ, 0x1, UP0 ;  /* 0x000000013f067887 */ /* 0x000fe40008000000 */
[----:B------:R-:W-:Y:S01]  /*28b0*/  USEL UR5, UR5, URZ, UP0 ;  /* 0x0000003f05057287 */ /* 0x000fe20008000000 */
[----:B------:R-:W-:-:S03]  /*28c0*/  SEL R3, R3, RZ, P1 ;  /* 0x000000ff03037207 */ /* 0x000fc60000800000 */
[----:B------:R-:W-:Y:S01]  /*28d0*/  LOP3.LUT R7, R7, UR6, RZ, 0x3c, !PT ;  /* 0x0000000607077c12 */ /* 0x000fe2000f8e3cff */
[----:B------:R-:W-:Y:S07]  /*28e0*/  @P2 BRA `(.L_x_29) ;  /* 0xfffffff400a82947 */ /* 0x000fee000383ffff */
.L_x_22:
[----:B01----:R-:W0:Y:S02]  /*28f0*/  LDC R0, c[0x0][0x28c] ;  /* 0x0000a300ff007b82 */ /* 0x003e240000000800 */
[----:B0-----:R-:W-:-:S13]  /*2900*/  ISETP.GE.AND P1, PT, R0, 0x1, PT ;  /* 0x000000010000780c */ /* 0x001fda0003f26270 */
[----:B------:R-:W-:Y:S05]  /*2910*/  @!P1 BRA `(.L_x_30) ;  /* 0x0000000000389947 */ /* 0x000fea0003800000 */
[----:B------:R-:W-:Y:S05]  /*2920*/  @!P0 BRA `(.L_x_31) ;  /* 0x0000000000048947 */ /* 0x000fea0003800000 */
[----:B------:R-:W-:Y:S01]  /*2930*/  BPT.TRAP 0x1 ;  /* 0x000000040000795c */ /* 0x000fe20000300000 */
.L_x_31:
[----:B------:R-:W-:-:S13]  /*2940*/  ISETP.NE.AND P0, PT, R22, RZ, PT ;  /* 0x000000ff1600720c */ /* 0x000fda0003f05270 */
[----:B------:R-:W-:-:S05]  /*2950*/  VOTEU.ANY UP0, P0 ;  /* 0x00000000003f7886 */ /* 0x000fca0000000100 */
[----:B------:R-:W-:-:S06]  /*2960*/  @UP0 UIADD3 UR4, UR44, UR42, URZ ;  /* 0x0000002a2c040290 */ /* 0x000fcc000fffe03f */
[----:B------:R-:W-:-:S04]  /*2970*/  IMAD.U32 R0, RZ, RZ, UR4 ;  /* 0x00000004ff007e24 */ /* 0x000fc8000f8e00ff */
[----:B------:R-:W-:-:S05]  /*2980*/  @P0 IMAD.SHL.U32 R0, R0, 0x8, RZ ;  /* 0x0000000800000824 */ /* 0x000fca00078e00ff */
[----:B------:R-:W-:-:S04]  /*2990*/  @P0 LOP3.LUT R0, R0, 0x8, RZ, 0xc0, !PT ;  /* 0x0000000800000812 */ /* 0x000fc800078ec0ff */
[----:B------:R-:W-:-:S04]  /*29a0*/  @P0 IADD3 R0, R6, 0x10, R0 ;  /* 0x0000001006000810 */ /* 0x000fc80007ffe000 */
[----:B------:R-:W-:-:S04]  /*29b0*/  @P0 PRMT R0, R19, 0x654, R0 ;  /* 0x0000065413000816 */ /* 0x000fc80000000000 */
[----:B------:R0:W-:Y:S01]  /*29c0*/  @P0 SYNCS.ARRIVE.TRANS64.RED.A1T0 RZ, [R0+URZ], RZ ;  /* 0x000000ff00ff09a7 */ /* 0x0001e2000810043f */
[----:B------:R-:W-:-:S13]  /*29d0*/  ISETP.GT.U32.AND P0, PT, R18, 0x1, PT ;  /* 0x000000011200780c */ /* 0x000fda0003f04070 */
[----:B0-----:R-:W-:Y:S05]  /*29e0*/  @P0 BRA `(.L_x_30) ;  /* 0x0000000000040947 */ /* 0x001fea0003800000 */
[----:B------:R-:W-:Y:S01]  /*29f0*/  BPT.TRAP 0x1 ;  /* 0x000000040000795c */ /* 0x000fe20000300000 */
.L_x_30:
[----:B------:R-:W-:Y:S01]  /*2a00*/  IMAD.SHL.U32 R6, R70, 0x40, RZ ;  /* 0x0000004046067824 */ /* 0x000fe200078e00ff */
[----:B------:R-:W-:Y:S01]  /*2a10*/  ULDC UR6, c[0x0][0x288] ;  /* 0x0000a20000067ab9 */ /* 0x000fe20000000800 */
[----:B------:R-:W-:Y:S01]  /*2a20*/  SHF.R.S32.HI R9, RZ, 0x1f, R69 ;  /* 0x0000001fff097819 */ /* 0x000fe20000011445 */
[C---:B------:R-:W-:Y:S01]  /*2a30*/  IMAD.SHL.U32 R8, R71.reuse, 0x80, RZ ;  /* 0x0000008047087824 */ /* 0x040fe200078e00ff */
[----:B------:R-:W-:Y:S01]  /*2a40*/  ULDC.64 UR4, c[0x0][0x5d0] ;  /* 0x0001740000047ab9 */ /* 0x000fe20000000a00 */
[C---:B------:R-:W-:Y:S01]  /*2a50*/  LOP3.LUT R10, R6.reuse, 0x6, R63, 0xf8, !PT ;  /* 0x00000006060a7812 */ /* 0x040fe200078ef83f */
[----:B------:R-:W-:Y:S01]  /*2a60*/  IMAD.WIDE R70, R71, 0x80, R56 ;  /* 0x0000008047467825 */ /* 0x000fe200078e0238 */
[----:B------:R-:W-:Y:S01]  /*2a70*/  ISETP.GE.AND P0, PT, R6, UR6, PT ;  /* 0x0000000606007c0c */ /* 0x000fe2000bf06270 */
[----:B------:R-:W-:Y:S01]  /*2a80*/  ULDC UR6, c[0x0][0x284] ;  /* 0x0000a10000067ab9 */ /* 0x000fe20000000800 */
[----:B------:R-:W-:Y:S01]  /*2a90*/  SHF.R.S32.HI R11, RZ, 0x1f, R10 ;  /* 0x0000001fff0b7819 */ /* 0x000fe2000001140a */
[----:B------:R-:W-:Y:S01]  /*2aa0*/  IMAD R0, R9, UR4, RZ ;  /* 0x0000000409007c24 */ /* 0x000fe2000f8e02ff */
[----:B------:R-:W-:-:S03]  /*2ab0*/  ISETP.GE.OR P0, PT, R8, UR6, P0 ;  /* 0x0000000608007c0c */ /* 0x000fc60008706670 */
[C---:B------:R-:W-:Y:S02]  /*2ac0*/  IMAD R3, R69.reuse, UR5, R0 ;  /* 0x0000000545037c24 */ /* 0x040fe4000f8e0200 */
[----:B------:R-:W-:Y:S01]  /*2ad0*/  IMAD.WIDE.U32 R4, R69, UR4, R10 ;  /* 0x0000000445047c25 */ /* 0x000fe2000f8e000a */
[----:B------:R-:W-:-:S03]  /*2ae0*/  ULDC.64 UR4, c[0x0][0x5c8] ;  /* 0x0001720000047ab9 */ /* 0x000fc60000000a00 */
[----:B------:R-:W-:Y:S02]  /*2af0*/  IMAD R7, R71, UR4, RZ ;  /* 0x0000000447077c24 */ /* 0x000fe4000f8e02ff */
[----:B------:R-:W-:Y:S02]  /*2b00*/  IMAD.IADD R5, R5, 0x1, R3 ;  /* 0x0000000105057824 */ /* 0x000fe400078e0203 */
[C---:B------:R-:W-:Y:S02]  /*2b10*/  IMAD R7, R70.reuse, UR5, R7 ;  /* 0x0000000546077c24 */ /* 0x040fe4000f8e0207 */
[----:B------:R-:W-:-:S04]  /*2b20*/  IMAD.WIDE.U32 R72, R70, UR4, R4 ;  /* 0x0000000446487c25 */ /* 0x000fc8000f8e0004 */
[----:B------:R-:W-:Y:S01]  /*2b30*/  IMAD.MOV.U32 R0, RZ, RZ, -0x1 ;  /* 0xffffffffff007424 */ /* 0x000fe200078e00ff */
[----:B------:R-:W-:Y:S06]  /*2b40*/  @P0 BRA `(.L_x_32) ;  /* 0x0000002000780947 */ /* 0x000fec0003800000 */
[----:B-----5:R-:W-:Y:S01]  /*2b50*/  FSETP.NEU.AND P1, PT, R58, RZ, PT ;  /* 0x000000ff3a00720b */ /* 0x020fe20003f2d000 */
[----:B------:R-:W-:Y:S01]  /*2b60*/  IMAD.IADD R6, R62, 0x1, -R6 ;  /* 0x000000013e067824 */ /* 0x000fe200078e0a06 */
[----:B------:R-:W-:Y:S01]  /*2b70*/  BSSY B0, `(.L_x_32) ;  /* 0x000021b000007945 */ /* 0x000fe20003800000 */
[----:B------:R-:W-:Y:S02]  /*2b80*/  IMAD.IADD R3, R67, 0x1, -R8 ;  /* 0x0000000143037824 */ /* 0x000fe400078e0a08 */
[----:B------:R-:W-:Y:S01]  /*2b90*/  IMAD.IADD R83, R73, 0x1, R7 ;  /* 0x0000000149537824 */ /* 0x000fe200078e0207 */
[----:B------:R-:W-:-:S04]  /*2ba0*/  ISETP.GT.AND P0, PT, R6, RZ, PT ;  /* 0x000000ff0600720c */ /* 0x000fc80003f04270 */
[----:B------:R-:W-:-:S03]  /*2bb0*/  ISETP.GT.AND P2, PT, R3, RZ, P0 ;  /* 0x000000ff0300720c */ /* 0x000fc60000744270 */
[----:B------:R-:W-:Y:S10]  /*2bc0*/  @!P1 BRA `(.L_x_33) ;  /* 0x0000001400dc9947 */ /* 0x000ff40003800000 */
[----:B------:R-:W0:Y:S01]  /*2bd0*/  LDC.64 R76, c[0x0][0x5b8] ;  /* 0x00016e00ff4c7b82 */ /* 0x000e220000000a00 */
[----:B------:R-:W-:-:S07]  /*2be0*/  ULDC.64 UR4, c[0x0][0x5c0] ;  /* 0x0001700000047ab9 */ /* 0x000fce0000000a00 */
[----:B------:R-:W1:Y:S08]  /*2bf0*/  LDC.64 R78, c[0x0][0x5b0] ;  /* 0x00016c00ff4e7b82 */ /* 0x000e700000000a00 */
[----:B------:R-:W2:Y:S01]  /*2c00*/  LDC.64 R80, c[0x0][0x5a8] ;  /* 0x00016a00ff507b82 */ /* 0x000ea20000000a00 */
[-C--:B0-----:R-:W-:Y:S02]  /*2c10*/  IMAD R4, R9, R76.reuse, RZ ;  /* 0x0000004c09047224 */ /* 0x081fe400078e02ff */
[----:B------:R-:W-:-:S04]  /*2c20*/  IMAD.WIDE.U32 R74, R69, R76, R10 ;  /* 0x0000004c454a7225 */ /* 0x000fc800078e000a */
[----:B------:R-:W-:Y:S02]  /*2c30*/  IMAD R73, R69, R77, R4 ;  /* 0x0000004d45497224 */ /* 0x000fe400078e0204 */
[-C--:B-1----:R-:W-:Y:S02]  /*2c40*/  IMAD R4, R71, R78.reuse, RZ ;  /* 0x0000004e47047224 */ /* 0x082fe400078e02ff */
[----:B------:R-:W-:Y:S02]  /*2c50*/  IMAD.IADD R13, R75, 0x1, R73 ;  /* 0x000000014b0d7824 */ /* 0x000fe400078e0249 */
[----:B------:R-:W-:Y:S02]  /*2c60*/  IMAD.MOV.U32 R12, RZ, RZ, R74 ;  /* 0x000000ffff0c7224 */ /* 0x000fe400078e004a */
[C---:B------:R-:W-:Y:S02]  /*2c70*/  IMAD R71, R70.reuse, R79, R4 ;  /* 0x0000004f46477224 */ /* 0x040fe400078e0204 */
[----:B------:R-:W-:-:S04]  /*2c80*/  IMAD.WIDE.U32 R4, R70, R78, R12 ;  /* 0x0000004e46047225 */ /* 0x000fc800078e000c */
[----:B------:R-:W-:Y:S01]  /*2c90*/  IMAD.IADD R5, R5, 0x1, R71 ;  /* 0x0000000105057824 */ /* 0x000fe200078e0247 */
[----:B--2---:R-:W-:-:S04]  /*2ca0*/  LEA R14, P1, R4, R80, 0x2 ;  /* 0x00000050040e7211 */ /* 0x004fc800078210ff */
[----:B------:R-:W-:-:S05]  /*2cb0*/  LEA.HI.X R15, R4, R81, R5, 0x2, P1 ;  /* 0x00000051040f7211 */ /* 0x000fca00008f1405 */
[----:B------:R0:W2:Y:S01]  /*2cc0*/  @P2 LDG.E.LTC128B R7, desc[UR40][R14.64] ;  /* 0x000000280e072981 */ /* 0x0000a2000c1e1920 */
[----:B------:R-:W-:Y:S01]  /*2cd0*/  LEA R8, P3, R72, UR4, 0x2 ;  /* 0x0000000448087c11 */ /* 0x000fe2000f8610ff */
[----:B------:R-:W-:Y:S01]  /*2ce0*/  IMAD.WIDE.U32 R4, R70, R78, R10 ;  /* 0x0000004e46047225 */ /* 0x000fe200078e000a */
[----:B------:R-:W-:Y:S01]  /*2cf0*/  ISETP.GT.AND P1, PT, R6, 0x1, PT ;  /* 0x000000010600780c */ /* 0x000fe20003f24270 */
[----:B------:R-:W-:Y:S02]  /*2d00*/  BSSY B1, `(.L_x_34) ;  /* 0x0000012000017945 */ /* 0x000fe40003800000 */
[----:B------:R-:W-:Y:S02]  /*2d10*/  IMAD.IADD R5, R71, 0x1, R5 ;  /* 0x0000000147057824 */ /* 0x000fe400078e0205 */
[----:B------:R-:W-:Y:S01]  /*2d20*/  IMAD.WIDE.U32 R20, R69, R76, R4 ;  /* 0x0000004c45147225 */ /* 0x000fe200078e0004 */
[----:B0-----:R-:W-:-:S03]  /*2d30*/  SHF.L.U64.HI R15, R78, 0x3, R79 ;  /* 0x000000034e0f7819 */ /* 0x001fc6000001024f */
[----:B------:R-:W-:Y:S01]  /*2d40*/  IMAD.IADD R5, R73, 0x1, R21 ;  /* 0x0000000149057824 */ /* 0x000fe200078e0215 */
[----:B------:R-:W-:Y:S01]  /*2d50*/  LEA R4, P4, R20, R80, 0x2 ;  /* 0x0000005014047211 */ /* 0x000fe200078810ff */
[----:B------:R-:W-:-:S03]  /*2d60*/  IMAD.SHL.U32 R14, R78, 0x8, RZ ;  /* 0x000000084e0e7824 */ /* 0x000fc600078e00ff */
[----:B------:R-:W-:Y:S01]  /*2d70*/  LEA.HI.X R5, R20, R81, R5, 0x2, P4 ;  /* 0x0000005114057211 */ /* 0x000fe200020f1405 */
[----:B------:R-:W-:Y:S01]  /*2d80*/  IMAD.WIDE.U32 R20, R70, R78, R14 ;  /* 0x0000004e46147225 */ /* 0x000fe200078e000e */
[----:B--2---:R-:W-:-:S05]  /*2d90*/  LOP3.LUT R9, R7, 0xffffe000, RZ, 0xc0, !PT ;  /* 0xffffe00007097812 */ /* 0x004fca00078ec0ff */
[----:B------:R-:W-:-:S04]  /*2da0*/  FMUL R9, R9, R58 ;  /* 0x0000003a09097220 */ /* 0x000fc80000400000 */
[----:B------:R-:W-:Y:S01]  /*2db0*/  FFMA R77, R24, R23, R9 ;  /* 0x00000017184d7223 */ /* 0x000fe20000000009 */
[----:B------:R-:W-:Y:S02]  /*2dc0*/  LEA.HI.X R9, R72, UR5, R83, 0x2, P3 ;  /* 0x0000000548097c11 */ /* 0x000fe400098f1453 */
[----:B------:R-:W-:Y:S02]  /*2dd0*/  ISETP.GT.AND P3, PT, R3, RZ, P1 ;  /* 0x000000ff0300720c */ /* 0x000fe40000f64270 */
[----:B------:R-:W-:-:S05]  /*2de0*/  F2FP.TF32.F32.PACK_B R77, R77 ;  /* 0x0000004dff4d723e */ /* 0x000fca00024050ff */
[----:B------:R0:W-:Y:S06]  /*2df0*/  @P2 STG.E desc[UR40][R8.64], R77 ;  /* 0x0000004d08002986 */ /* 0x0001ec000c101928 */
[----:B------:R-:W-:Y:S05]  /*2e00*/  @!P3 BRA `(.L_x_35) ;  /* 0x000000000004b947 */ /* 0x000fea0003800000 */
[----:B------:R1:W5:Y:S02]  /*2e10*/  LDG.E.LTC128B R7, desc[UR40][R4.64+0x4] ;  /* 0x0000042804077981 */ /* 0x000364000c1e1920 */
.L_x_35:
[----:B------:R-:W-:Y:S05]  /*2e20*/  BSYNC B1 ;  /* 0x0000000000017941 */ /* 0x000fea0003800000 */
.L_x_34:
[----:B-----5:R-:W-:Y:S01]  /*2e30*/  LOP3.LUT R15, R7, 0xffffe000, RZ, 0xc0, !PT ;  /* 0xffffe000070f7812 */ /* 0x020fe200078ec0ff */
[----:B------:R-:W-:Y:S01]  /*2e40*/  IMAD.IADD R71, R71, 0x1, R21 ;  /* 0x0000000147477824 */ /* 0x000fe200078e0215 */
[----:B------:R-:W-:Y:S01]  /*2e50*/  IADD3 R74, P2, R74, R20, RZ ;  /* 0x000000144a4a7210 */ /* 0x000fe20007f5e0ff */
[----:B------:R-:W-:Y:S01]  /*2e60*/  IMAD.MOV.U32 R24, RZ, RZ, R7 ;  /* 0x000000ffff187224 */ /* 0x000fe200078e0007 */
[----:B------:R-:W-:Y:S01]  /*2e70*/  ISETP.GT.AND P0, PT, R3, 0x8, P0 ;  /* 0x000000080300780c */ /* 0x000fe20000704270 */
[----:B------:R-:W-:Y:S02]  /*2e80*/  FMUL R12, R15, R58 ;  /* 0x0000003a0f0c7220 */ /* 0x000fe40000400000 */
[----:B------:R-:W-:Y:S01]  /*2e90*/  IMAD.X R13, R71, 0x1, R13, P2 ;  /* 0x00000001470d7824 */ /* 0x000fe200010e060d */
[----:B------:R-:W-:Y:S01]  /*2ea0*/  LEA R14, P2, R74, R80, 0x2 ;  /* 0x000000504a0e7211 */ /* 0x000fe200078410ff */
[----:B------:R-:W-:-:S03]  /*2eb0*/  FFMA R25, R25, R23, R12 ;  /* 0x0000001719197223 */ /* 0x000fc6000000000c */
[----:B------:R-:W-:Y:S02]  /*2ec0*/  LEA.HI.X R15, R74, R81, R13, 0x2, P2 ;  /* 0x000000514a0f7211 */ /* 0x000fe400010f140d */
[----:B------:R-:W-:-:S05]  /*2ed0*/  F2FP.TF32.F32.PACK_B R25, R25 ;  /* 0x00000019ff19723e */ /* 0x000fca00024050ff */
[----:B------:R2:W-:Y:S04]  /*2ee0*/  @P3 STG.E desc[UR40][R8.64+0x4], R25 ;  /* 0x0000041908003986 */ /* 0x0005e8000c101928 */
[----:B------:R-:W3:Y:S01]  /*2ef0*/  @P0 LDG.E.LTC128B R24, desc[UR40][R14.64] ;  /* 0x000000280e180981 */ /* 0x000ee2000c1e1920 */
[----:B------:R-:W-:Y:S01]  /*2f00*/  IADD3 R20, P2, R10, R20, RZ ;  /* 0x000000140a147210 */ /* 0x000fe20007f5e0ff */
[----:B------:R-:W-:Y:S01]  /*2f10*/  BSSY B1, `(.L_x_36) ;  /* 0x0000011000017945 */ /* 0x000fe20003800000 */
[----:B------:R-:W-:-:S03]  /*2f20*/  ISETP.GT.AND P1, PT, R3, 0x8, P1 ;  /* 0x000000080300780c */ /* 0x000fc60000f24270 */
[----:B------:R-:W-:Y:S01]  /*2f30*/  IMAD.X R21, R11, 0x1, R71, P2 ;  /* 0x000000010b157824 */ /* 0x000fe200010e0647 */
[C---:B------:R-:W-:Y:S02]  /*2f40*/  SHF.L.U64.HI R11, R59.reuse, 0x2, R60 ;  /* 0x000000023b0b7819 */ /* 0x040fe4000001023c */
[----:B------:R-:W-:Y:S01]  /*2f50*/  LEA R12, P2, R59, R8, 0x2 ;  /* 0x000000083b0c7211 */ /* 0x000fe200078410ff */
[----:B------:R-:W-:-:S04]  /*2f60*/  IMAD.WIDE.U32 R20, R69, R76, R20 ;  /* 0x0000004c45147225 */ /* 0x000fc800078e0014 */
[----:B------:R-:W-:Y:S01]  /*2f70*/  IMAD.X R13, R11, 0x1, R9, P2 ;  /* 0x000000010b0d7824 */ /* 0x000fe200010e0609 */
[----:B------:R-:W-:Y:S02]  /*2f80*/  LEA R10, P3, R20, R80, 0x2 ;  /* 0x00000050140a7211 */ /* 0x000fe400078610ff */
[----:B---3--:R-:W-:-:S05]  /*2f90*/  LOP3.LUT R7, R24, 0xffffe000, RZ, 0xc0, !PT ;  /* 0xffffe00018077812 */ /* 0x008fca00078ec0ff */
[----:B------:R-:W-:-:S04]  /*2fa0*/  FMUL R7, R7, R58 ;  /* 0x0000003a07077220 */ /* 0x000fc80000400000 */
[----:B------:R-:W-:Y:S01]  /*2fb0*/  FFMA R69, R26, R23, R7 ;  /* 0x000000171a457223 */ /* 0x000fe20000000007 */
[----:B------:R-:W-:-:S04]  /*2fc0*/  IMAD.IADD R7, R73, 0x1, R21 ;  /* 0x0000000149077824 */ /* 0x000fc800078e0215 */
[----:B------:R-:W-:Y:S02]  /*2fd0*/  F2FP.TF32.F32.PACK_B R69, R69 ;  /* 0x00000045ff45723e */ /* 0x000fe400024050ff */
[----:B------:R-:W-:-:S03]  /*2fe0*/  LEA.HI.X R11, R20, R81, R7, 0x2, P3 ;  /* 0x00000051140b7211 */ /* 0x000fc600018f1407 */
[----:B------:R2:W-:Y:S01]  /*2ff0*/  @P0 STG.E desc[UR40][R12.64], R69 ;  /* 0x000000450c000986 */ /* 0x0005e2000c101928 */
[----:B------:R-:W-:Y:S05]  /*3000*/  @!P1 BRA `(.L_x_37) ;  /* 0x0000000000049947 */ /* 0x000fea0003800000 */
[----:B------:R3:W5:Y:S02]  /*3010*/  LDG.E.LTC128B R24, desc[UR40][R10.64+0x4] ;  /* 0x000004280a187981 */ /* 0x000764000c1e1920 */
.L_x_37:
[----:B------:R-:W-:Y:S05]  /*3020*/  BSYNC B1 ;  /* 0x0000000000017941 */ /* 0x000fea0003800000 */
.L_x_36:
[----:B-----5:R-:W-:Y:S01]  /*3030*/  LOP3.LUT R7, R24, 0xffffe000, RZ, 0xc0, !PT ;  /* 0xffffe00018077812 */ /* 0x020fe200078ec0ff */
[----:B------:R-:W-:Y:S01]  /*3040*/  BSSY B1, `(.L_x_38) ;  /* 0x0000009000017945 */ /* 0x000fe20003800000 */
[----:B------:R-:W-:-:S03]  /*3050*/  ISETP.GT.AND P0, PT, R6, 0x8, PT ;  /* 0x000000080600780c */ /* 0x000fc60003f04270 */
[----:B------:R-:W-:Y:S01]  /*3060*/  FMUL R14, R7, R58 ;  /* 0x0000003a070e7220 */ /* 0x000fe20000400000 */
[----:B------:R-:W-:-:S03]  /*3070*/  ISETP.GT.AND P2, PT, R3, RZ, P0 ;  /* 0x000000ff0300720c */ /* 0x000fc60000744270 */
[----:B------:R-:W-:-:S05]  /*3080*/  FFMA R27, R27, R23, R14 ;  /* 0x000000171b1b7223 */ /* 0x000fca000000000e */
[----:B------:R-:W-:-:S05]  /*3090*/  F2FP.TF32.F32.PACK_B R27, R27 ;  /* 0x0000001bff1b723e */ /* 0x000fca00024050ff */
[----:B------:R4:W-:Y:S01]  /*30a0*/  @P1 STG.E desc[UR40][R12.64+0x4], R27 ;  /* 0x0000041b0c001986 */ /* 0x0009e2000c101928 */
[----:B------:R-:W-:Y:S05]  /*30b0*/  @!P2 BRA `(.L_x_39) ;  /* 0x000000000004a947 */ /* 0x000fea0003800000 */
[----:B------:R0:W5:Y:S02]  /*30c0*/  LDG.E.LTC128B R24, desc[UR40][R4.64+0x20] ;  /* 0x0000202804187981 */ /* 0x000164000c1e1920 */
.L_x_39:
[----:B------:R-:W-:Y:S05]  /*30d0*/  BSYNC B1 ;  /* 0x0000000000017941 */ /* 0x000fea0003800000 */
.L_x_38:
        /* <DEDUP_REMOVED lines=10> */
.L_x_41:
[----:B------:R-:W-:Y:S05]  /*3180*/  BSYNC B1 ;  /* 0x0000000000017941 */ /* 0x000fea0003800000 */
.L_x_40:
[----:B0----5:R-:W-:Y:S01]  /*3190*/  LOP3.LUT R7, R24, 0xffffe000, RZ, 0xc0, !PT ;  /* 0xffffe00018077812 */ /* 0x021fe200078ec0ff */
[----:B------:R-:W-:Y:S01]  /*31a0*/  BSSY B1, `(.L_x_42) ;  /* 0x0000008000017945 */ /* 0x000fe20003800000 */
[----:B------:R-:W-:-:S03]  /*31b0*/  ISETP.GT.AND P0, PT, R3, 0x8, P0 ;  /* 0x000000080300780c */ /* 0x000fc60000704270 */
[----:B------:R-:W-:-:S04]  /*31c0*/  FMUL R14, R7, R58 ;  /* 0x0000003a070e7220 */ /* 0x000fc80000400000 */
[----:B------:R-:W-:-:S05]  /*31d0*/  FFMA R29, R29, R23, R14 ;  /* 0x000000171d1d7223 */ /* 0x000fca000000000e */
[----:B------:R-:W-:-:S05]  /*31e0*/  F2FP.TF32.F32.PACK_B R29, R29 ;  /* 0x0000001dff1d723e */ /* 0x000fca00024050ff */
[----:B------:R0:W-:Y:S01]  /*31f0*/  @P3 STG.E desc[UR40][R8.64+0x24], R29 ;  /* 0x0000241d08003986 */ /* 0x0001e2000c101928 */
[----:B------:R-:W-:Y:S05]  /*3200*/  @!P0 BRA `(.L_x_43) ;  /* 0x0000000000048947 */ /* 0x000fea0003800000 */
[----:B------:R0:W5:Y:S02]  /*3210*/  LDG.E.LTC128B R24, desc[UR40][R10.64+0x20] ;  /* 0x000020280a187981 */ /* 0x000164000c1e1920 */
.L_x_43:
[----:B------:R-:W-:Y:S05]  /*3220*/  BSYNC B1 ;  /* 0x0000000000017941 */ /* 0x000fea0003800000 */
.L_x_42:
[----:B-----5:R-:W-:Y:S01]  /*3230*/  LOP3.LUT R7, R24, 0xffffe000, RZ, 0xc0, !PT ;  /* 0xffffe00018077812 */ /* 0x020fe200078ec0ff */
        /* <DEDUP_REMOVED lines=8> */
.L_x_45:
[----:B------:R-:W-:Y:S05]  /*32c0*/  BSYNC B1 ;  /* 0x0000000000017941 */ /* 0x000fea0003800000 */
.L_x_44:
[----:B0----5:R-:W-:Y:S01]  /*32d0*/  LOP3.LUT R7, R24, 0xffffe000, RZ, 0xc0, !PT ;  /* 0xffffe00018077812 */ /* 0x021fe200078ec0ff */
        /* <DEDUP_REMOVED lines=9> */
.L_x_47:
[----:B------:R-:W-:Y:S05]  /*3370*/  BSYNC B1 ;  /* 0x0000000000017941 */ /* 0x000fea0003800000 */
.L_x_46:
        /* <DEDUP_REMOVED lines=10> */
.L_x_49:
[----:B------:R-:W-:Y:S05]  /*3420*/  BSYNC B1 ;  /* 0x0000000000017941 */ /* 0x000fea0003800000 */
.L_x_48:
        /* <DEDUP_REMOVED lines=9> */
.L_x_51:
[----:B------:R-:W-:Y:S05]  /*34c0*/  BSYNC B1 ;  /* 0x0000000000017941 */ /* 0x000fea0003800000 */
.L_x_50:
        /* <DEDUP_REMOVED lines=9> */
.L_x_53:
[----:B------:R-:W-:Y:S05]  /*3560*/  BSYNC B1 ;  /* 0x0000000000017941 */ /* 0x000fea0003800000 */
.L_x_52:
        /* <DEDUP_REMOVED lines=10> */
.L_x_55:
[----:B------:R-:W-:Y:S05]  /*3610*/  BSYNC B1 ;  /* 0x0000000000017941 */ /* 0x000fea0003800000 */
.L_x_54:
        /* <DEDUP_REMOVED lines=10> */
.L_x_57:
[----:B------:R-:W-:Y:S05]  /*36c0*/  BSYNC B1 ;  /* 0x0000000000017941 */ /* 0x000fea0003800000 */
.L_x_56:
        /* <DEDUP_REMOVED lines=9> */
.L_x_59:
[----:B------:R-:W-:Y:S05]  /*3760*/  BSYNC B1 ;  /* 0x0000000000017941 */ /* 0x000fea0003800000 */
.L_x_58:
        /* <DEDUP_REMOVED lines=9> */
.L_x_61:
[----:B------:R-:W-:Y:S05]  /*3800*/  BSYNC B1 ;  /* 0x0000000000017941 */ /* 0x000fea0003800000 */
.L_x_60:
        /* <DEDUP_REMOVED lines=10> */
.L_x_63:
[----:B------:R-:W-:Y:S05]  /*38b0*/  BSYNC B1 ;  /* 0x0000000000017941 */ /* 0x000fea0003800000 */
.L_x_62:
        /* <DEDUP_REMOVED lines=10> */
.L_x_65:
[----:B------:R-:W-:Y:S05]  /*3960*/  BSYNC B1 ;  /* 0x0000000000017941 */ /* 0x000fea0003800000 */
.L_x_64:
        /* <DEDUP_REMOVED lines=9> */
.L_x_67:
[----:B------:R-:W-:Y:S05]  /*3a00*/  BSYNC B1 ;  /* 0x0000000000017941 */ /* 0x000fea0003800000 */
.L_x_66:
        /* <DEDUP_REMOVED lines=9> */
.L_x_69:
[----:B------:R-:W-:Y:S05]  /*3aa0*/  BSYNC B1 ;  /* 0x0000000000017941 */ /* 0x000fea0003800000 */
.L_x_68:
        /* <DEDUP_REMOVED lines=10> */
.L_x_71:
[----:B------:R-:W-:Y:S05]  /*3b50*/  BSYNC B1 ;  /* 0x0000000000017941 */ /* 0x000fea0003800000 */
.L_x_70:
        /* <DEDUP_REMOVED lines=10> */
.L_x_73:
[----:B------:R-:W-:Y:S05]  /*3c00*/  BSYNC B1 ;  /* 0x0000000000017941 */ /* 0x000fea0003800000 */
.L_x_72:
        /* <DEDUP_REMOVED lines=9> */
.L_x_75:
[----:B------:R-:W-:Y:S05]  /*3ca0*/  BSYNC B1 ;  /* 0x0000000000017941 */ /* 0x000fea0003800000 */
.L_x_74:
        /* <DEDUP_REMOVED lines=9> */
.L_x_77:
[----:B------:R-:W-:Y:S05]  /*3d40*/  BSYNC B1 ;  /* 0x0000000000017941 */ /* 0x000fea0003800000 */
.L_x_76:
        /* <DEDUP_REMOVED lines=10> */
.L_x_79:
[----:B------:R-:W-:Y:S05]  /*3df0*/  BSYNC B1 ;  /* 0x0000000000017941 */ /* 0x000fea0003800000 */
.L_x_78:
        /* <DEDUP_REMOVED lines=10> */
.L_x_81:
[----:B------:R-:W-:Y:S05]  /*3ea0*/  BSYNC B1 ;  /* 0x0000000000017941 */ /* 0x000fea0003800000 */
.L_x_80:
        /* <DEDUP_REMOVED lines=9> */
.L_x_83:
[----:B------:R-:W-:Y:S05]  /*3f40*/  BSYNC B1 ;  /* 0x0000000000017941 */ /* 0x000fea0003800000 */
.L_x_82:
        /* <DEDUP_REMOVED lines=9> */
.L_x_85:
[----:B------:R-:W-:Y:S05]  /*3fe0*/  BSYNC B1 ;  /* 0x0000000000017941 */ /* 0x000fea0003800000 */
.L_x_84:
        /* <DEDUP_REMOVED lines=10> */
.L_x_87:
[----:B------:R-:W-:Y:S05]  /*4090*/  BSYNC B1 ;  /* 0x0000000000017941 */ /* 0x000fea0003800000 */
.L_x_86:
[----:B-----5:R-:W-:Y:S01]  /*40a0*/  LOP3.LUT R7, R24, 0xffffe000, RZ, 0xc0, !PT ;  /* 0xffffe00018077812 */ /* 0x020fe200078ec0ff */
[----:B------:R-:W-:Y:S01]  /*40b0*/  BSSY B1, `(.L_x_88) ;  /* 0x000000b000017945 */ /* 0x000fe20003800000 */
[----:B------:R-:W-:Y:S01]  /*40c0*/  ISETP.GT.AND P1, PT, R6, 0x39, PT ;  /* 0x000000390600780c */ /* 0x000fe20003f24270 */
[----:B------:R-:W-:Y:S02]  /*40d0*/  @P2 IMAD.MOV.U32 R6, RZ, RZ, R8 ;  /* 0x000000ffff062224 */ /* 0x000fe400078e0008 */
[----:B------:R-:W-:Y:S01]  /*40e0*/  FMUL R7, R7, R58 ;  /* 0x0000003a07077220 */ /* 0x000fe20000400000 */
[----:B------:R-:W-:-:S03]  /*40f0*/  ISETP.GT.AND P3, PT, R3, RZ, P1 ;  /* 0x000000ff0300720c */ /* 0x000fc60000f64270 */
[----:B------:R-:W-:Y:S01]  /*4100*/  FFMA R15, R52, R23, R7 ;  /* 0x00000017340f7223 */ /* 0x000fe20000000007 */
[----:B------:R-:W-:-:S04]  /*4110*/  @P2 IMAD.MOV.U32 R7, RZ, RZ, R9 ;  /* 0x000000ffff072224 */ /* 0x000fc800078e0009 */
[----:B------:R-:W-:-:S05]  /*4120*/  F2FP.TF32.F32.PACK_B R15, R15 ;  /* 0x0000000fff0f723e */ /* 0x000fca00024050ff */
[----:B------:R0:W-:Y:S01]  /*4130*/  @P2 STG.E desc[UR40][R6.64+0xe0], R15 ;  /* 0x0000e00f06002986 */ /* 0x0001e2000c101928 */
[----:B------:R-:W-:Y:S05]  /*4140*/  @!P3 BRA `(.L_x_89) ;  /* 0x000000000004b947 */ /* 0x000fea0003800000 */
[----:B------:R0:W5:Y:S02]  /*4150*/  LDG.E.LTC128B R24, desc[UR40][R4.64+0xe4] ;  /* 0x0000e42804187981 */ /* 0x000164000c1e1920 */
.L_x_89:
[----:B------:R-:W-:Y:S05]  /*4160*/  BSYNC B1 ;  /* 0x0000000000017941 */ /* 0x000fea0003800000 */
.L_x_88:
[----:B01---5:R-:W-:Y:S01]  /*4170*/  LOP3.LUT R5, R24, 0xffffe000, RZ, 0xc0, !PT ;  /* 0xffffe00018057812 */ /* 0x023fe200078ec0ff */
        /* <DEDUP_REMOVED lines=8> */
.L_x_91:
[----:B------:R-:W-:Y:S05]  /*4200*/  BSYNC B1 ;  /* 0x0000000000017941 */ /* 0x000fea0003800000 */
.L_x_90:
[----:B-----5:R-:W-:Y:S01]  /*4210*/  LOP3.LUT R5, R24, 0xffffe000, RZ, 0xc0, !PT ;  /* 0xffffe00018057812 */ /* 0x020fe200078ec0ff */
[----:B------:R-:W-:Y:S01]  /*4220*/  @P0 IMAD.MOV.U32 R4, RZ, RZ, R12 ;  /* 0x000000ffff040224 */ /* 0x000fe200078e000c */
[----:B------:R-:W-:Y:S01]  /*4230*/  ISETP.GT.AND P1, PT, R3, 0x8, P1 ;  /* 0x000000080300780c */ /* 0x000fe20000f24270 */
[----:B------:R-:W-:Y:S02]  /*4240*/  BSSY B1, `(.L_x_92) ;  /* 0x0000008000017945 */ /* 0x000fe40003800000 */
[----:B------:R-:W-:-:S04]  /*4250*/  FMUL R5, R5, R58 ;  /* 0x0000003a05057220 */ /* 0x000fc80000400000 */
[----:B------:R-:W-:Y:S01]  /*4260*/  FFMA R7, R54, R23, R5 ;  /* 0x0000001736077223 */ /* 0x000fe20000000005 */
[----:B------:R-:W-:-:S04]  /*4270*/  @P0 IMAD.MOV.U32 R5, RZ, RZ, R13 ;  /* 0x000000ffff050224 */ /* 0x000fc800078e000d */
[----:B------:R-:W-:-:S05]  /*4280*/  F2FP.TF32.F32.PACK_B R7, R7 ;  /* 0x00000007ff07723e */ /* 0x000fca00024050ff */
[----:B------:R0:W-:Y:S01]  /*4290*/  @P0 STG.E desc[UR40][R4.64+0xe0], R7 ;  /* 0x0000e00704000986 */ /* 0x0001e2000c101928 */
[----:B------:R-:W-:Y:S05]  /*42a0*/  @!P1 BRA `(.L_x_93) ;  /* 0x0000000000049947 */ /* 0x000fea0003800000 */
[----:B------:R0:W5:Y:S02]  /*42b0*/  LDG.E.LTC128B R24, desc[UR40][R10.64+0xe4] ;  /* 0x0000e4280a187981 */ /* 0x000164000c1e1920 */
.L_x_93:
[----:B------:R-:W-:Y:S05]  /*42c0*/  BSYNC B1 ;  /* 0x0000000000017941 */ /* 0x000fea0003800000 */
.L_x_92:
[----:B------:R-:W-:Y:S05]  /*42d0*/  @!P1 BRA `(.L_x_94) ;  /* 0x0000000800909947 */ /* 0x000fea0003800000 */
[----:B-----5:R-:W-:-:S05]  /*42e0*/  LOP3.LUT R3, R24, 0xffffe000, RZ, 0xc0, !PT ;  /* 0xffffe00018037812 */ /* 0x020fca00078ec0ff */
[----:B0-----:R-:W-:-:S04]  /*42f0*/  FMUL R4, R3, R58 ;  /* 0x0000003a03047220 */ /* 0x001fc80000400000 */
[----:B------:R-:W-:-:S05]  /*4300*/  FFMA R55, R55, R23, R4 ;  /* 0x0000001737377223 */ /* 0x000fca0000000004 */
[----:B------:R-:W-:-:S05]  /*4310*/  F2FP.TF32.F32.PACK_B R55, R55 ;  /* 0x00000037ff37723e */ /* 0x000fca00024050ff */
[----:B------:R0:W-:Y:S01]  /*4320*/  STG.E desc[UR40][R12.64+0xe4], R55 ;  /* 0x0000e4370c007986 */ /* 0x0001e2000c101928 */
[----:B------:R-:W-:Y:S05]  /*4330*/  BRA `(.L_x_94) ;  /* 0x0000000800787947 */ /* 0x000fea0003800000 */
.L_x_33:
[----:B------:R-:W-:Y:S01]  /*4340*/  ISETP.GT.AND P4, PT, R6, 0x1, PT ;  /* 0x000000010600780c */ /* 0x000fe20003f84270 */
[----:B------:R-:W-:Y:S01]  /*4350*/  ULDC.64 UR4, c[0x0][0x5c0] ;  /* 0x0001700000047ab9 */ /* 0x000fe20000000a00 */
[-C--:B------:R-:W-:Y:S01]  /*4360*/  FMUL R7, R24, R23.reuse ;  /* 0x0000001718077220 */ /* 0x080fe20000400000 */
[----:B------:R-:W-:Y:S01]  /*4370*/  LEA R4, P3, R72, UR4, 0x2 ;  /* 0x0000000448047c11 */ /* 0x000fe2000f8610ff */
[-C--:B------:R-:W-:Y:S01]  /*4380*/  FMUL R25, R25, R23.reuse ;  /* 0x0000001719197220 */ /* 0x080fe20000400000 */
[----:B------:R-:W-:Y:S01]  /*4390*/  ISETP.GT.AND P1, PT, R3, RZ, P4 ;  /* 0x000000ff0300720c */ /* 0x000fe20002724270 */
[-C--:B------:R-:W-:Y:S01]  /*43a0*/  FMUL R11, R26, R23.reuse ;  /* 0x000000171a0b7220 */ /* 0x080fe20000400000 */
[----:B------:R-:W-:Y:S01]  /*43b0*/  LEA.HI.X R5, R72, UR5, R83, 0x2, P3 ;  /* 0x0000000548057c11 */ /* 0x000fe200098f1453 */
[----:B------:R-:W-:Y:S01]  /*43c0*/  FMUL R27, R27, R23 ;  /* 0x000000171b1b7220 */ /* 0x000fe20000400000 */
[----:B------:R-:W-:Y:S01]  /*43d0*/  F2FP.TF32.F32.PACK_B R7, R7 ;  /* 0x00000007ff07723e */ /* 0x000fe200024050ff */
[----:B------:R-:W-:Y:S01]  /*43e0*/  FMUL R29, R29, R23 ;  /* 0x000000171d1d7220 */ /* 0x000fe20000400000 */
[----:B------:R-:W-:Y:S01]  /*43f0*/  F2FP.TF32.F32.PACK_B R25, R25 ;  /* 0x00000019ff19723e */ /* 0x000fe200024050ff */
[-C--:B------:R-:W-:Y:S01]  /*4400*/  FMUL R31, R31, R23.reuse ;  /* 0x000000171f1f7220 */ /* 0x080fe20000400000 */
[C---:B------:R-:W-:Y:S01]  /*4410*/  SHF.L.U64.HI R9, R59.reuse, 0x2, R60 ;  /* 0x000000023b097819 */ /* 0x040fe2000001023c */
[----:B------:R0:W-:Y:S01]  /*4420*/  @P2 STG.E desc[UR40][R4.64], R7 ;  /* 0x0000000704002986 */ /* 0x0001e2000c101928 */
[----:B------:R-:W-:Y:S01]  /*4430*/  LEA R8, P3, R59, R4, 0x2 ;  /* 0x000000043b087211 */ /* 0x000fe200078610ff */
[-C--:B------:R-:W-:Y:S01]  /*4440*/  FMUL R13, R32, R23.reuse ;  /* 0x00000017200d7220 */ /* 0x080fe20000400000 */
[C---:B------:R-:W-:Y:S01]  /*4450*/  ISETP.GT.AND P2, PT, R6.reuse, 0x8, PT ;  /* 0x000000080600780c */ /* 0x040fe20003f44270 */
[----:B------:R-:W-:Y:S01]  /*4460*/  @P1 STG.E desc[UR40][R4.64+0x4], R25 ;  /* 0x0000041904001986 */ /* 0x000fe2000c101928 */
[----:B------:R-:W-:Y:S01]  /*4470*/  ISETP.GT.AND P1, PT, R6, 0x9, PT ;  /* 0x000000090600780c */ /* 0x000fe20003f24270 */
[----:B------:R-:W-:Y:S01]  /*4480*/  IMAD.X R9, R9, 0x1, R5, P3 ;  /* 0x0000000109097824 */ /* 0x000fe200018e0605 */
[----:B------:R-:W-:Y:S01]  /*4490*/  ISETP.GT.AND P0, PT, R3, 0x8, P0 ;  /* 0x000000080300780c */ /* 0x000fe20000704270 */
[-C--:B------:R-:W-:Y:S01]  /*44a0*/  FMUL R33, R33, R23.reuse ;  /* 0x0000001721217220 */ /* 0x080fe20000400000 */
[----:B------:R-:W-:Y:S01]  /*44b0*/  ISETP.GT.AND P4, PT, R3, 0x8, P4 ;  /* 0x000000080300780c */ /* 0x000fe20002784270 */
[-C--:B------:R-:W-:Y:S01]  /*44c0*/  FMUL R35, R35, R23.reuse ;  /* 0x0000001723237220 */ /* 0x080fe20000400000 */
[C---:B------:R-:W-:Y:S01]  /*44d0*/  ISETP.GT.AND P5, PT, R3.reuse, RZ, P2 ;  /* 0x000000ff0300720c */ /* 0x040fe200017a4270 */
[-C--:B0-----:R-:W-:Y:S01]  /*44e0*/  FMUL R7, R28, R23.reuse ;  /* 0x000000171c077220 */ /* 0x081fe20000400000 */
[----:B------:R-:W-:Y:S01]  /*44f0*/  ISETP.GT.AND P3, PT, R3, RZ, P1 ;  /* 0x000000ff0300720c */ /* 0x000fe20000f64270 */
[----:B------:R-:W-:Y:S01]  /*4500*/  FMUL R37, R37, R23 ;  /* 0x0000001725257220 */ /* 0x000fe20000400000 */
[----:B------:R-:W-:Y:S01]  /*4510*/  F2FP.TF32.F32.PACK_B R11, R11 ;  /* 0x0000000bff0b723e */ /* 0x000fe200024050ff */
[----:B------:R-:W-:Y:S01]  /*4520*/  FMUL R39, R39, R23 ;  /* 0x0000001727277220 */ /* 0x000fe20000400000 */
[----:B------:R-:W-:Y:S01]  /*4530*/  F2FP.TF32.F32.PACK_B R27, R27 ;  /* 0x0000001bff1b723e */ /* 0x000fe200024050ff */
[----:B------:R-:W-:Y:S01]  /*4540*/  FMUL R41, R41, R23 ;  /* 0x0000001729297220 */ /* 0x000fe20000400000 */
[----:B------:R-:W-:Y:S01]  /*4550*/  F2FP.TF32.F32.PACK_B R7, R7 ;  /* 0x00000007ff07723e */ /* 0x000fe200024050ff */
[----:B------:R0:W-:Y:S01]  /*4560*/  @P0 STG.E desc[UR40][R8.64], R11 ;  /* 0x0000000b08000986 */ /* 0x0001e2000c101928 */
[----:B------:R-:W-:Y:S01]  /*4570*/  F2FP.TF32.F32.PACK_B R29, R29 ;  /* 0x0000001dff1d723e */ /* 0x000fe200024050ff */
[-C--:B------:R-:W-:Y:S01]  /*4580*/  FMUL R43, R43, R23.reuse ;  /* 0x000000172b2b7220 */ /* 0x080fe20000400000 */
[C---:B------:R-:W-:Y:S01]  /*4590*/  ISETP.GT.AND P0, PT, R6.reuse, 0x10, PT ;  /* 0x000000100600780c */ /* 0x040fe20003f04270 */
[----:B------:R-:W-:Y:S01]  /*45a0*/  @P4 STG.E desc[UR40][R8.64+0x4], R27 ;  /* 0x0000041b08004986 */ /* 0x000fe2000c101928 */
[----:B------:R-:W-:Y:S01]  /*45b0*/  ISETP.GT.AND P2, PT, R3, 0x8, P2 ;  /* 0x000000080300780c */ /* 0x000fe20001744270 */
[-C--:B------:R-:W-:Y:S01]  /*45c0*/  FMUL R45, R45, R23.reuse ;  /* 0x000000172d2d7220 */ /* 0x080fe20000400000 */
[C---:B------:R-:W-:Y:S01]  /*45d0*/  ISETP.GT.AND P1, PT, R3.reuse, 0x8, P1 ;  /* 0x000000080300780c */ /* 0x040fe20000f24270 */
[----:B------:R1:W-:Y:S01]  /*45e0*/  @P5 STG.E desc[UR40][R4.64+0x20], R7 ;  /* 0x0000200704005986 */ /* 0x0003e2000c101928 */
[----:B------:R-:W-:Y:S01]  /*45f0*/  ISETP.GT.AND P5, PT, R3, RZ, P0 ;  /* 0x000000ff0300720c */ /* 0x000fe200007a4270 */
[----:B------:R-:W-:Y:S01]  /*4600*/  FMUL R47, R47, R23 ;  /* 0x000000172f2f7220 */ /* 0x000fe20000400000 */
[----:B------:R-:W-:Y:S01]  /*4610*/  F2FP.TF32.F32.PACK_B R31, R31 ;  /* 0x0000001fff1f723e */ /* 0x000fe200024050ff */
[----:B------:R-:W-:Y:S01]  /*4620*/  @P3 STG.E desc[UR40][R4.64+0x24], R29 ;  /* 0x0000241d04003986 */ /* 0x000fe2000c101928 */
[----:B------:R-:W-:Y:S01]  /*4630*/  ISETP.GT.AND P3, PT, R6, 0x11, PT ;  /* 0x000000110600780c */ /* 0x000fe20003f64270 */
[----:B0-----:R-:W-:Y:S01]  /*4640*/  FMUL R11, R30, R23 ;  /* 0x000000171e0b7220 */ /* 0x001fe20000400000 */
[----:B------:R-:W-:Y:S01]  /*4650*/  F2FP.TF32.F32.PACK_B R13, R13 ;  /* 0x0000000dff0d723e */ /* 0x000fe200024050ff */
[-C--:B------:R-:W-:Y:S01]  /*4660*/  FMUL R49, R49, R23.reuse ;  /* 0x0000001731317220 */ /* 0x080fe20000400000 */
[----:B------:R-:W-:Y:S01]  /*4670*/  ISETP.GT.AND P4, PT, R3, RZ, P3 ;  /* 0x000000ff0300720c */ /* 0x000fe20001f84270 */
[----:B------:R-:W-:Y:S01]  /*4680*/  FMUL R15, R50, R23 ;  /* 0x00000017320f7220 */ /* 0x000fe20000400000 */
[----:B------:R-:W-:Y:S01]  /*4690*/  F2FP.TF32.F32.PACK_B R11, R11 ;  /* 0x0000000bff0b723e */ /* 0x000fe200024050ff */
[----:B-1----:R-:W-:Y:S01]  /*46a0*/  FMUL R7, R34, R23 ;  /* 0x0000001722077220 */ /* 0x002fe20000400000 */
[----:B------:R-:W-:Y:S01]  /*46b0*/  F2FP.TF32.F32.PACK_B R33, R33 ;  /* 0x00000021ff21723e */ /* 0x000fe200024050ff */
[-C--:B------:R-:W-:Y:S01]  /*46c0*/  FMUL R51, R51, R23.reuse ;  /* 0x0000001733337220 */ /* 0x080fe20000400000 */
[----:B------:R-:W-:Y:S01]  /*46d0*/  ISETP.GT.AND P0, PT, R3, 0x8, P0 ;  /* 0x000000080300780c */ /* 0x000fe20000704270 */
[----:B------:R0:W-:Y:S01]  /*46e0*/  @P2 STG.E desc[UR40][R8.64+0x20], R11 ;  /* 0x0000200b08002986 */ /* 0x0001e2000c101928 */
[----:B------:R-:W-:Y:S01]  /*46f0*/  ISETP.GT.AND P2, PT, R6, 0x19, PT ;  /* 0x000000190600780c */ /* 0x000fe20003f44270 */
[----:B------:R-:W-:Y:S01]  /*4700*/  FMUL R21, R52, R23 ;  /* 0x0000001734157220 */ /* 0x000fe20000400000 */
[----:B------:R-:W-:Y:S01]  /*4710*/  F2FP.TF32.F32.PACK_B R7, R7 ;  /* 0x00000007ff07723e */ /* 0x000fe200024050ff */
[----:B------:R-:W-:Y:S01]  /*4720*/  @P1 STG.E desc[UR40][R8.64+0x24], R31 ;  /* 0x0000241f08001986 */ /* 0x000fe2000c101928 */
[----:B------:R-:W-:Y:S01]  /*4730*/  ISETP.GT.AND P1, PT, R6, 0x18, PT ;  /* 0x000000180600780c */ /* 0x000fe20003f24270 */
[----:B------:R-:W-:Y:S01]  /*4740*/  FMUL R53, R53, R23 ;  /* 0x0000001735357220 */ /* 0x000fe20000400000 */
[----:B------:R-:W-:Y:S01]  /*4750*/  F2FP.TF32.F32.PACK_B R35, R35 ;  /* 0x00000023ff23723e */ /* 0x000fe200024050ff */
[----:B------:R1:W-:Y:S01]  /*4760*/  @P5 STG.E desc[UR40][R4.64+0x40], R13 ;  /* 0x0000400d04005986 */ /* 0x0003e2000c101928 */
[----:B------:R-:W-:Y:S01]  /*4770*/  ISETP.GT.AND P5, PT, R3, RZ, P1 ;  /* 0x000000ff0300720c */ /* 0x000fe20000fa4270 */
[----:B------:R-:W-:Y:S01]  /*4780*/  FMUL R55, R55, R23 ;  /* 0x0000001737377220 */ /* 0x000fe20000400000 */
[----:B------:R-:W-:Y:S01]  /*4790*/  F2FP.TF32.F32.PACK_B R37, R37 ;  /* 0x00000025ff25723e */ /* 0x000fe200024050ff */
[----:B------:R-:W-:Y:S01]  /*47a0*/  @P4 STG.E desc[UR40][R4.64+0x44], R33 ;  /* 0x0000442104004986 */ /* 0x000fe2000c101928 */
[C---:B------:R-:W-:Y:S01]  /*47b0*/  ISETP.GT.AND P4, PT, R3.reuse, 0x8, P3 ;  /* 0x000000080300780c */ /* 0x040fe20001f84270 */
[----:B0-----:R-:W-:Y:S01]  /*47c0*/  FMUL R11, R36, R23 ;  /* 0x00000017240b7220 */ /* 0x001fe20000400000 */
[----:B------:R-:W-:Y:S01]  /*47d0*/  ISETP.GT.AND P3, PT, R3, RZ, P2 ;  /* 0x000000ff0300720c */ /* 0x000fe20001764270 */
[----:B------:R0:W-:Y:S01]  /*47e0*/  @P0 STG.E desc[UR40][R8.64+0x40], R7 ;  /* 0x0000400708000986 */ /* 0x0001e2000c101928 */
[----:B------:R-:W-:-:S02]  /*47f0*/  ISETP.GT.AND P0, PT, R6, 0x20, PT ;  /* 0x000000200600780c */ /* 0x000fc40003f04270 */
[----:B------:R-:W-:Y:S01]  /*4800*/  F2FP.TF32.F32.PACK_B R11, R11 ;  /* 0x0000000bff0b723e */ /* 0x000fe200024050ff */
[----:B-1----:R-:W-:Y:S01]  /*4810*/  FMUL R13, R40, R23 ;  /* 0x00000017280d7220 */ /* 0x002fe20000400000 */
[C---:B------:R-:W-:Y:S02]  /*4820*/  ISETP.GT.AND P1, PT, R3.reuse, 0x8, P1 ;  /* 0x000000080300780c */ /* 0x040fe40000f24270 */
[----:B------:R-:W-:Y:S02]  /*4830*/  F2FP.TF32.F32.PACK_B R39, R39 ;  /* 0x00000027ff27723e */ /* 0x000fe400024050ff */
[----:B------:R-:W-:Y:S01]  /*4840*/  F2FP.TF32.F32.PACK_B R13, R13 ;  /* 0x0000000dff0d723e */ /* 0x000fe200024050ff */
[----:B------:R-:W-:Y:S01]  /*4850*/  @P4 STG.E desc[UR40][R8.64+0x44], R35 ;  /* 0x0000442308004986 */ /* 0x000fe2000c101928 */
[C---:B------:R-:W-:Y:S01]  /*4860*/  ISETP.GT.AND P4, PT, R3.reuse, 0x8, P2 ;  /* 0x000000080300780c */ /* 0x040fe20001784270 */
[----:B0-----:R-:W-:Y:S01]  /*4870*/  FMUL R7, R38, R23 ;  /* 0x0000001726077220 */ /* 0x001fe20000400000 */
[----:B------:R-:W-:Y:S01]  /*4880*/  ISETP.GT.AND P2, PT, R6, 0x21, PT ;  /* 0x000000210600780c */ /* 0x000fe20003f44270 */
[----:B------:R0:W-:Y:S01]  /*4890*/  @P5 STG.E desc[UR40][R4.64+0x60], R11 ;  /* 0x0000600b04005986 */ /* 0x0001e2000c101928 */
[----:B------:R-:W-:-:S02]  /*48a0*/  ISETP.GT.AND P5, PT, R3, RZ, P0 ;  /* 0x000000ff0300720c */ /* 0x000fc400007a4270 */
[----:B------:R-:W-:Y:S01]  /*48b0*/  F2FP.TF32.F32.PACK_B R7, R7 ;  /* 0x00000007ff07723e */ /* 0x000fe200024050ff */
[----:B------:R-:W-:Y:S01]  /*48c0*/  @P3 STG.E desc[UR40][R4.64+0x64], R37 ;  /* 0x0000642504003986 */ /* 0x000fe2000c101928 */
[C---:B------:R-:W-:Y:S02]  /*48d0*/  ISETP.GT.AND P3, PT, R3.reuse, RZ, P2 ;  /* 0x000000ff0300720c */ /* 0x040fe40001764270 */
[----:B------:R-:W-:Y:S01]  /*48e0*/  F2FP.TF32.F32.PACK_B R41, R41 ;  /* 0x00000029ff29723e */ /* 0x000fe200024050ff */
[----:B------:R1:W-:Y:S01]  /*48f0*/  @P1 STG.E desc[UR40][R8.64+0x60], R7 ;  /* 0x0000600708001986 */ /* 0x0003e2000c101928 */
[----:B------:R-:W-:Y:S02]  /*4900*/  ISETP.GT.AND P0, PT, R3, 0x8, P0 ;  /* 0x000000080300780c */ /* 0x000fe40000704270 */
[----:B------:R-:W-:Y:S01]  /*4910*/  F2FP.TF32.F32.PACK_B R43, R43 ;  /* 0x0000002bff2b723e */ /* 0x000fe200024050ff */
[----:B------:R-:W-:Y:S01]  /*4920*/  @P4 STG.E desc[UR40][R8.64+0x64], R39 ;  /* 0x0000642708004986 */ /* 0x000fe2000c101928 */
[----:B------:R-:W-:Y:S01]  /*4930*/  ISETP.GT.AND P4, PT, R6, 0x28, PT ;  /* 0x000000280600780c */ /* 0x000fe20003f84270 */
[----:B0-----:R-:W-:Y:S01]  /*4940*/  FMUL R11, R44, R23 ;  /* 0x000000172c0b7220 */ /* 0x001fe20000400000 */
[----:B------:R-:W-:Y:S01]  /*4950*/  F2FP.TF32.F32.PACK_B R45, R45 ;  /* 0x0000002dff2d723e */ /* 0x000fe200024050ff */
[----:B------:R0:W-:Y:S01]  /*4960*/  @P5 STG.E desc[UR40][R4.64+0x80], R13 ;  /* 0x0000800d04005986 */ /* 0x0001e2000c101928 */
[----:B------:R-:W-:-:S02]  /*4970*/  ISETP.GT.AND P5, PT, R6, 0x29, PT ;  /* 0x000000290600780c */ /* 0x000fc40003fa4270 */
[----:B------:R-:W-:Y:S01]  /*4980*/  F2FP.TF32.F32.PACK_B R11, R11 ;  /* 0x0000000bff0b723e */ /* 0x000fe200024050ff */
[----:B------:R-:W-:Y:S01]  /*4990*/  @P3 STG.E desc[UR40][R4.64+0x84], R41 ;  /* 0x0000842904003986 */ /* 0x000fe2000c101928 */
[C---:B------:R-:W-:Y:S01]  /*49a0*/  ISETP.GT.AND P3, PT, R3.reuse, 0x8, P2 ;  /* 0x000000080300780c */ /* 0x040fe20001764270 */
[-C--:B-1----:R-:W-:Y:S01]  /*49b0*/  FMUL R7, R42, R23.reuse ;  /* 0x000000172a077220 */ /* 0x082fe20000400000 */
[C---:B------:R-:W-:Y:S02]  /*49c0*/  ISETP.GT.AND P2, PT, R3.reuse, RZ, P4 ;  /* 0x000000ff0300720c */ /* 0x040fe40002744270 */
[C---:B------:R-:W-:Y:S02]  /*49d0*/  ISETP.GT.AND P1, PT, R3.reuse, RZ, P5 ;  /* 0x000000ff0300720c */ /* 0x040fe40002f24270 */
[----:B------:R-:W-:Y:S01]  /*49e0*/  ISETP.GT.AND P4, PT, R3, 0x8, P4 ;  /* 0x000000080300780c */ /* 0x000fe20002784270 */
[----:B0-----:R-:W-:Y:S01]  /*49f0*/  FMUL R13, R46, R23 ;  /* 0x000000172e0d7220 */ /* 0x001fe20000400000 */
[----:B------:R-:W-:-:S02]  /*4a00*/  F2FP.TF32.F32.PACK_B R7, R7 ;  /* 0x00000007ff07723e */ /* 0x000fc400024050ff */
[----:B------:R-:W-:Y:S02]  /*4a10*/  ISETP.GT.AND P5, PT, R3, 0x8, P5 ;  /* 0x000000080300780c */ /* 0x000fe40002fa4270 */
[----:B------:R-:W-:Y:S01]  /*4a20*/  F2FP.TF32.F32.PACK_B R13, R13 ;  /* 0x0000000dff0d723e */ /* 0x000fe200024050ff */
[----:B------:R0:W-:Y:S01]  /*4a30*/  @P0 STG.E desc[UR40][R8.64+0x80], R7 ;  /* 0x0000800708000986 */ /* 0x0001e2000c101928 */
[C---:B------:R-:W-:Y:S02]  /*4a40*/  ISETP.GT.AND P0, PT, R6.reuse, 0x39, PT ;  /* 0x000000390600780c */ /* 0x040fe40003f04270 */
[----:B------:R-:W-:Y:S01]  /*4a50*/  F2FP.TF32.F32.PACK_B R47, R47 ;  /* 0x0000002fff2f723e */ /* 0x000fe200024050ff */
[----:B------:R-:W-:Y:S01]  /*4a60*/  @P3 STG.E desc[UR40][R8.64+0x84], R43 ;  /* 0x0000842b08003986 */ /* 0x000fe2000c101928 */
[C---:B------:R-:W-:Y:S02]  /*4a70*/  ISETP.GT.AND P3, PT, R6.reuse, 0x30, PT ;  /* 0x000000300600780c */ /* 0x040fe40003f64270 */
[----:B------:R-:W-:Y:S01]  /*4a80*/  F2FP.TF32.F32.PACK_B R49, R49 ;  /* 0x00000031ff31723e */ /* 0x000fe200024050ff */
[----:B------:R1:W-:Y:S01]  /*4a90*/  @P2 STG.E desc[UR40][R4.64+0xa0], R11 ;  /* 0x0000a00b04002986 */ /* 0x0003e2000c101928 */
[----:B------:R-:W-:-:S02]  /*4aa0*/  ISETP.GT.AND P2, PT, R6, 0x31, PT ;  /* 0x000000310600780c */ /* 0x000fc40003f44270 */
[----:B------:R-:W-:Y:S01]  /*4ab0*/  F2FP.TF32.F32.PACK_B R15, R15 ;  /* 0x0000000fff0f723e */ /* 0x000fe200024050ff */
[----:B------:R-:W-:Y:S01]  /*4ac0*/  @P1 STG.E desc[UR40][R4.64+0xa4], R45 ;  /* 0x0000a42d04001986 */ /* 0x000fe2000c101928 */
[----:B------:R-:W-:Y:S01]  /*4ad0*/  ISETP.GT.AND P1, PT, R6, 0x38, PT ;  /* 0x000000380600780c */ /* 0x000fe20003f24270 */
[----:B------:R-:W-:Y:S01]  /*4ae0*/  @P4 IMAD.MOV.U32 R6, RZ, RZ, R8 ;  /* 0x000000ffff064224 */ /* 0x000fe200078e0008 */
[----:B------:R-:W-:Y:S01]  /*4af0*/  F2FP.TF32.F32.PACK_B R51, R51 ;  /* 0x00000033ff33723e */ /* 0x000fe200024050ff */
[----:B0-----:R-:W-:Y:S01]  /*4b00*/  @P4 IMAD.MOV.U32 R7, RZ, RZ, R9 ;  /* 0x000000ffff074224 */ /* 0x001fe200078e0009 */
[----:B------:R-:W-:Y:S02]  /*4b10*/  F2FP.TF32.F32.PACK_B R21, R21 ;  /* 0x00000015ff15723e */ /* 0x000fe400024050ff */
[----:B------:R-:W-:Y:S01]  /*4b20*/  F2FP.TF32.F32.PACK_B R53, R53 ;  /* 0x00000035ff35723e */ /* 0x000fe200024050ff */
[----:B-1----:R-:W-:Y:S01]  /*4b30*/  FMUL R11, R48, R23 ;  /* 0x00000017300b7220 */ /* 0x002fe20000400000 */
[----:B------:R0:W-:Y:S01]  /*4b40*/  @P4 STG.E desc[UR40][R6.64+0xa0], R13 ;  /* 0x0000a00d06004986 */ /* 0x0001e2000c101928 */
[----:B------:R-:W-:-:S02]  /*4b50*/  ISETP.GT.AND P4, PT, R3, RZ, P3 ;  /* 0x000000ff0300720c */ /* 0x000fc40001f84270 */
[----:B------:R-:W-:Y:S02]  /*4b60*/  ISETP.GT.AND P3, PT, R3, 0x8, P3 ;  /* 0x000000080300780c */ /* 0x000fe40001f64270 */
[----:B------:R-:W-:Y:S02]  /*4b70*/  F2FP.TF32.F32.PACK_B R11, R11 ;  /* 0x0000000bff0b723e */ /* 0x000fe400024050ff */
[----:B------:R-:W-:Y:S01]  /*4b80*/  F2FP.TF32.F32.PACK_B R55, R55 ;  /* 0x00000037ff37723e */ /* 0x000fe200024050ff */
[----:B0-----:R-:W-:Y:S02]  /*4b90*/  @P5 IMAD.MOV.U32 R6, RZ, RZ, R8 ;  /* 0x000000ffff065224 */ /* 0x001fe400078e0008 */
[----:B------:R-:W-:Y:S01]  /*4ba0*/  FMUL R13, R54, R23 ;  /* 0x00000017360d7220 */ /* 0x000fe20000400000 */
[----:B------:R-:W-:-:S04]  /*4bb0*/  @P5 IMAD.MOV.U32 R7, RZ, RZ, R9 ;  /* 0x000000ffff075224 */ /* 0x000fc800078e0009 */
[----:B------:R-:W-:Y:S01]  /*4bc0*/  F2FP.TF32.F32.PACK_B R13, R13 ;  /* 0x0000000dff0d723e */ /* 0x000fe200024050ff */
[----:B------:R0:W-:Y:S01]  /*4bd0*/  @P5 STG.E desc[UR40][R6.64+0xa4], R47 ;  /* 0x0000a42f06005986 */ /* 0x0001e2000c101928 */
[C---:B------:R-:W-:Y:S02]  /*4be0*/  ISETP.GT.AND P5, PT, R3.reuse, RZ, P2 ;  /* 0x000000ff0300720c */ /* 0x040fe400017a4270 */
[C---:B------:R-:W-:Y:S01]  /*4bf0*/  ISETP.GT.AND P2, PT, R3.reuse, 0x8, P2 ;  /* 0x000000080300780c */ /* 0x040fe20001744270 */
[----:B------:R-:W-:Y:S01]  /*4c00*/  @P4 STG.E desc[UR40][R4.64+0xc0], R11 ;  /* 0x0000c00b04004986 */ /* 0x000fe2000c101928 */
[C---:B------:R-:W-:Y:S02]  /*4c10*/  ISETP.GT.AND P4, PT, R3.reuse, RZ, P1 ;  /* 0x000000ff0300720c */ /* 0x040fe40000f84270 */
[----:B------:R-:W-:Y:S01]  /*4c20*/  ISETP.GT.AND P1, PT, R3, 0x8, P1 ;  /* 0x000000080300780c */ /* 0x000fe20000f24270 */
[----:B0-----:R-:W-:-:S06]  /*4c30*/  @P3 IMAD.MOV.U32 R6, RZ, RZ, R8 ;  /* 0x000000ffff063224 */ /* 0x001fcc00078e0008 */
[----:B------:R-:W-:Y:S01]  /*4c40*/  @P5 STG.E desc[UR40][R4.64+0xc4], R49 ;  /* 0x0000c43104005986 */ /* 0x000fe2000c101928 */
[C---:B------:R-:W-:Y:S01]  /*4c50*/  ISETP.GT.AND P5, PT, R3.reuse, RZ, P0 ;  /* 0x000000ff0300720c */ /* 0x040fe200007a4270 */
[----:B------:R-:W-:Y:S01]  /*4c60*/  @P3 IMAD.MOV.U32 R7, RZ, RZ, R9 ;  /* 0x000000ffff073224 */ /* 0x000fe200078e0009 */
[----:B------:R-:W-:-:S04]  /*4c70*/  ISETP.GT.AND P0, PT, R3, 0x8, P0 ;  /* 0x000000080300780c */ /* 0x000fc80000704270 */
[----:B------:R0:W-:Y:S02]  /*4c80*/  @P3 STG.E desc[UR40][R6.64+0xc0], R15 ;  /* 0x0000c00f06003986 */ /* 0x0001e4000c101928 */
[----:B0-----:R-:W-:Y:S02]  /*4c90*/  @P2 IMAD.MOV.U32 R6, RZ, RZ, R8 ;  /* 0x000000ffff062224 */ /* 0x001fe400078e0008 */
[----:B------:R-:W-:-:S05]  /*4ca0*/  @P2 IMAD.MOV.U32 R7, RZ, RZ, R9 ;  /* 0x000000ffff072224 */ /* 0x000fca00078e0009 */
[----:B------:R-:W-:Y:S04]  /*4cb0*/  @P2 STG.E desc[UR40][R6.64+0xc4], R51 ;  /* 0x0000c43306002986 */ /* 0x000fe8000c101928 */
[----:B------:R-:W-:Y:S04]  /*4cc0*/  @P4 STG.E desc[UR40][R4.64+0xe0], R21 ;  /* 0x0000e01504004986 */ /* 0x000fe8000c101928 */
[----:B------:R0:W-:Y:S02]  /*4cd0*/  @P5 STG.E desc[UR40][R4.64+0xe4], R53 ;  /* 0x0000e43504005986 */ /* 0x0001e4000c101928 */
[----:B0-----:R-:W-:-:S02]  /*4ce0*/  @P1 IMAD.MOV.U32 R4, RZ, RZ, R8 ;  /* 0x000000ffff041224 */ /* 0x001fc400078e0008 */
[----:B------:R-:W-:-:S05]  /*4cf0*/  @P1 IMAD.MOV.U32 R5, RZ, RZ, R9 ;  /* 0x000000ffff051224 */ /* 0x000fca00078e0009 */
[----:B------:R0:W-:Y:S04]  /*4d00*/  @P1 STG.E desc[UR40][R4.64+0xe0], R13 ;  /* 0x0000e00d04001986 */ /* 0x0001e8000c101928 */
[----:B------:R0:W-:Y:S02]  /*4d10*/  @P0 STG.E desc[UR40][R8.64+0xe4], R55 ;  /* 0x0000e43708000986 */ /* 0x0001e4000c101928 */
.L_x_94:
[----:B------:R-:W-:Y:S05]  /*4d20*/  BSYNC B0 ;  /* 0x0000000000007941 */ /* 0x000fea0003800000 */
.L_x_32:
[----:B------:R-:W-:Y:S01]  /*4d30*/  IADD3 R16, P0, R16, UR38, RZ ;  /* 0x0000002610107c10 */ /* 0x000fe2000ff1e0ff */
[----:B------:R-:W-:Y:S01]  /*4d40*/  ULDC.64 UR4, c[0x0][0x650] ;  /* 0x0001940000047ab9 */ /* 0x000fe20000000a00 */
[----:B------:R-:W-:Y:S01]  /*4d50*/  PRMT R3, RZ, 0x7610, R3 ;  /* 0x00007610ff037816 */ /* 0x000fe20000000003 */
[----:B------:R-:W-:Y:S01]  /*4d60*/  IMAD.MOV.U32 R70, RZ, RZ, -0x1 ;  /* 0xffffffffff467424 */ /* 0x000fe200078e00ff */
[----:B------:R-:W-:Y:S01]  /*4d70*/  IADD3.X R17, R17, UR37, RZ, P0, !PT ;  /* 0x0000002511117c10 */ /* 0x000fe200087fe4ff */
[----:B--2---:R-:W-:Y:S01]  /*4d80*/  IMAD.MOV.U32 R69, RZ, RZ, -0x1 ;  /* 0xffffffffff457424 */ /* 0x004fe200078e00ff */
[----:B------:R-:W-:-:S04]  /*4d90*/  ISETP.GE.U32.AND P0, PT, R16, UR4, PT ;  /* 0x0000000410007c0c */ /* 0x000fc8000bf06070 */
[----:B------:R-:W-:-:S13]  /*4da0*/  ISETP.GE.U32.AND.EX P0, PT, R17, UR5, PT, P0 ;  /* 0x0000000511007c0c */ /* 0x000fda000bf06100 */
[----:B------:R-:W-:Y:S05]  /*4db0*/  @P0 BRA `(.L_x_95) ;  /* 0x00000004004c0947 */ /* 0x000fea0003800000 */
[----:B01-3--:R-:W0:Y:S01]  /*4dc0*/  LDC.64 R10, c[0x0][0x628] ;  /* 0x00018a00ff0a7b82 */ /* 0x00be220000000a00 */
[----:B----4-:R-:W1:Y:S01]  /*4dd0*/  S2R R12, SR_CTAID.X ;  /* 0x00000000000c7919 */ /* 0x010e620000002500 */
[----:B------:R-:W-:Y:S02]  /*4de0*/  IMAD.MOV.U32 R8, RZ, RZ, R16 ;  /* 0x000000ffff087224 */ /* 0x000fe400078e0010 */
[----:B------:R-:W-:Y:S01]  /*4df0*/  IMAD.MOV.U32 R9, RZ, RZ, R17 ;  /* 0x000000ffff097224 */ /* 0x000fe200078e0011 */
[----:B------:R-:W2:Y:S03]  /*4e00*/  S2R R20, SR_CTAID.Y ;  /* 0x0000000000147919 */ /* 0x000ea60000002600 */
[----:B------:R-:W3:Y:S08]  /*4e10*/  LDC R0, c[0x0][0x630] ;  /* 0x00018c00ff007b82 */ /* 0x000ef00000000800 */
[----:B------:R-:W4:Y:S01]  /*4e20*/  LDC.64 R14, c[0x0][0x620] ;  /* 0x00018800ff0e7b82 */ /* 0x000f220000000a00 */
[----:B0-----:R-:W-:-:S04]  /*4e30*/  ISETP.NE.U32.AND P0, PT, R10, RZ, PT ;  /* 0x000000ff0a00720c */ /* 0x001fc80003f05070 */
[----:B------:R-:W-:-:S13]  /*4e40*/  ISETP.NE.AND.EX P0, PT, R11, RZ, PT, P0 ;  /* 0x000000ff0b00720c */ /* 0x000fda0003f05300 */
[----:B-1234-:R-:W-:Y:S05]  /*4e50*/  @!P0 BRA `(.L_x_96) ;  /* 0x0000000000288947 */ /* 0x01efea0003800000 */
        /* <DEDUP_REMOVED lines=10> */
.L_x_96:
[-CC-:B------:R-:W-:Y:S01]  /*4f00*/  SHF.R.U64 R69, R8, R0.reuse, R9.reuse ;  /* 0x0000000008457219 */ /* 0x180fe20000001209 */
[----:B------:R-:W0:Y:S01]  /*4f10*/  LDC.64 R26, c[0x0][0x640] ;  /* 0x00019000ff1a7b82 */ /* 0x000e220000000a00 */
[----:B------:R-:W-:Y:S01]  /*4f20*/  SHF.R.U32.HI R0, RZ, R0, R9 ;  /* 0x00000000ff007219 */ /* 0x000fe20000011609 */
[----:B------:R-:W-:Y:S01]  /*4f30*/  ULDC UR4, c[0x0][0x150] ;  /* 0x0000540000047ab9 */ /* 0x000fe20000000800 */
[----:B------:R-:W-:Y:S02]  /*4f40*/  IADD3 R3, P0, RZ, -R69, RZ ;  /* 0x80000045ff037210 */ /* 0x000fe40007f1e0ff */
[----:B------:R-:W-:-:S03]  /*4f50*/  I2FP.F32.U32 R7, R12 ;  /* 0x0000000c00077245 */ /* 0x000fc60000201000 */
[----:B------:R-:W1:Y:S01]  /*4f60*/  LDC R6, c[0x0][0x618] ;  /* 0x00018600ff067b82 */ /* 0x000e620000000800 */
[----:B------:R-:W-:Y:S02]  /*4f70*/  IMAD.X R5, RZ, RZ, ~R0, P0 ;  /* 0x000000ffff057224 */ /* 0x000fe400000e0e00 */
[----:B------:R-:W-:Y:S01]  /*4f80*/  FMUL R7, R7, UR4 ;  /* 0x0000000407077c20 */ /* 0x000fe20008400000 */
[----:B------:R-:W-:Y:S01]  /*4f90*/  ULDC UR4, c[0x0][0x154] ;  /* 0x0000550000047ab9 */ /* 0x000fe20000000800 */
[-C--:B------:R-:W-:Y:S02]  /*4fa0*/  IMAD R0, R5, R14.reuse, RZ ;  /* 0x0000000e05007224 */ /* 0x080fe400078e02ff */
[C---:B------:R-:W-:Y:S01]  /*4fb0*/  IMAD.WIDE.U32 R4, R3.reuse, R14, R16 ;  /* 0x0000000e03047225 */ /* 0x040fe200078e0010 */
[----:B------:R-:W2:Y:S01]  /*4fc0*/  LDC R8, c[0x0][0x608] ;  /* 0x00018200ff087b82 */ /* 0x000ea20000000800 */
[----:B------:R-:W3:Y:S02]  /*4fd0*/  F2I.U32.TRUNC.NTZ R7, R7 ;  /* 0x0000000700077305 */ /* 0x000ee4000020f000 */
[----:B------:R-:W-:Y:S01]  /*4fe0*/  IMAD R3, R3, R15, R0 ;  /* 0x0000000f03037224 */ /* 0x000fe200078e0200 */
[----:B------:R-:W-:-:S03]  /*4ff0*/  I2FP.F32.U32 R0, R20 ;  /* 0x0000001400007245 */ /* 0x000fc60000201000 */
[----:B------:R-:W-:Y:S01]  /*5000*/  IMAD.IADD R3, R5, 0x1, R3 ;  /* 0x0000000105037824 */ /* 0x000fe200078e0203 */
[----:B------:R-:W4:Y:S01]  /*5010*/  LDC R11, c[0x0][0x658] ;  /* 0x00019600ff0b7b82 */ /* 0x000f220000000800 */
[----:B0-----:R-:W-:-:S04]  /*5020*/  ISETP.NE.U32.AND P0, PT, R26, RZ, PT ;  /* 0x000000ff1a00720c */ /* 0x001fc80003f05070 */
[----:B------:R-:W-:-:S03]  /*5030*/  ISETP.NE.AND.EX P0, PT, R27, RZ, PT, P0 ;  /* 0x000000ff1b00720c */ /* 0x000fc60003f05300 */
[----:B------:R-:W0:Y:S01]  /*5040*/  LDC R9, c[0x0][0x144] ;  /* 0x00005100ff097b82 */ /* 0x000e220000000800 */
[-C--:B-1----:R-:W-:Y:S01]  /*5050*/  SHF.R.U64 R10, R4, R6.reuse, R3 ;  /* 0x00000006040a7219 */ /* 0x082fe20000001203 */
[----:B---3--:R-:W-:Y:S01]  /*5060*/  IMAD.MOV R7, RZ, RZ, -R7 ;  /* 0x000000ffff077224 */ /* 0x008fe200078e0a07 */
[----:B------:R-:W-:Y:S01]  /*5070*/  SHF.R.U32.HI R3, RZ, R6, R3 ;  /* 0x00000006ff037219 */ /* 0x000fe20000011603 */
[----:B------:R-:W-:-:S04]  /*5080*/  FMUL R6, R0, UR4 ;  /* 0x0000000400067c20 */ /* 0x000fc80008400000 */
[----:B------:R-:W1:Y:S01]  /*5090*/  LDC R21, c[0x0][0x148] ;  /* 0x00005200ff157b82 */ /* 0x000e620000000800 */
[----:B------:R3:W0:Y:S01]  /*50a0*/  F2I.U32.TRUNC.NTZ R14, R6 ;  /* 0x00000006000e7305 */ /* 0x000622000020f000 */
[-CC-:B--2---:R-:W-:Y:S02]  /*50b0*/  SHF.R.U64 R13, R10, R8.reuse, R3.reuse ;  /* 0x000000080a0d7219 */ /* 0x184fe40000001203 */
[----:B------:R-:W-:-:S04]  /*50c0*/  SHF.R.U32.HI R0, RZ, R8, R3 ;  /* 0x00000008ff007219 */ /* 0x000fc80000011603 */
[----:B-----5:R-:W2:Y:S01]  /*50d0*/  LDC R24, c[0x0][0x648] ;  /* 0x00019200ff187b82 */ /* 0x020ea20000000800 */
[-CC-:B----4-:R-:W-:Y:S02]  /*50e0*/  SHF.R.U64 R15, R13, R11.reuse, R0.reuse ;  /* 0x0000000b0d0f7219 */ /* 0x190fe40000001200 */
[----:B------:R-:W-:-:S03]  /*50f0*/  SHF.R.U32.HI R5, RZ, R11, R0 ;  /* 0x0000000bff057219 */ /* 0x000fc60000011600 */
[----:B------:R-:W-:Y:S02]  /*5100*/  IMAD.MOV.U32 R4, RZ, RZ, R15 ;  /* 0x000000ffff047224 */ /* 0x000fe400078e000f */
[----:B------:R-:W4:Y:S01]  /*5110*/  LDC R28, c[0x0][0x638] ;  /* 0x00018e00ff1c7b82 */ /* 0x000f220000000800 */
[----:B0-----:R-:W-:-:S07]  /*5120*/  IMAD R25, R9, R7, R12 ;  /* 0x0000000709197224 */ /* 0x001fce00078e020c */
[----:B------:R-:W0:Y:S08]  /*5130*/  LDC R29, c[0x0][0x610] ;  /* 0x00018400ff1d7b82 */ /* 0x000e300000000800 */
[----:B------:R-:W0:Y:S01]  /*5140*/  LDC R30, c[0x0][0x600] ;  /* 0x00018000ff1e7b82 */ /* 0x000e220000000800 */
[----:B-123--:R-:W-:Y:S05]  /*5150*/  @!P0 BRA `(.L_x_97) ;  /* 0x0000000000288947 */ /* 0x00efea0003800000 */
[----:B------:R-:W1:Y:S02]  /*5160*/  LDC R0, c[0x0][0x64c] ;  /* 0x00019300ff007b82 */ /* 0x000e640000000800 */
[----:B-1----:R-:W-:-:S05]  /*5170*/  IADD3 R3, P0, R15, R0, RZ ;  /* 0x000000000f037210 */ /* 0x002fca0007f1e0ff */
        /* <DEDUP_REMOVED lines=8> */
.L_x_97:
[----:B------:R-:W-:Y:S01]  /*5200*/  ISETP.NE.AND P0, PT, R2, 0x1, PT ;  /* 0x000000010200780c */ /* 0x000fe20003f05270 */
[----:B------:R-:W-:Y:S01]  /*5210*/  IMAD.MOV R14, RZ, RZ, -R14 ;  /* 0x000000ffff0e7224 */ /* 0x000fe200078e0a0e */
[----:B------:R-:W-:Y:S02]  /*5220*/  SHF.R.U64 R3, R4, R24, R5 ;  /* 0x0000001804037219 */ /* 0x000fe40000001205 */
[----:B------:R-:W-:Y:S02]  /*5230*/  LOP3.LUT R0, R13, R66, RZ, 0xc0, !PT ;  /* 0x000000420d007212 */ /* 0x000fe400078ec0ff */
[----:B------:R-:W-:Y:S01]  /*5240*/  LOP3.LUT R10, R10, R65, RZ, 0xc0, !PT ;  /* 0x000000410a0a7212 */ /* 0x000fe200078ec0ff */
[----:B------:R-:W-:Y:S02]  /*5250*/  IMAD.MOV R4, RZ, RZ, -R3 ;  /* 0x000000ffff047224 */ /* 0x000fe400078e0a03 */
[----:B------:R-:W-:Y:S02]  /*5260*/  IMAD R0, R61, R3, R0 ;  /* 0x000000033d007224 */ /* 0x000fe400078e0200 */
[----:B----4-:R-:W-:-:S02]  /*5270*/  IMAD R3, R4, R28, R15 ;  /* 0x0000001c04037224 */ /* 0x010fc400078e020f */
[----:B------:R-:W-:Y:S02]  /*5280*/  @P0 IMAD R25, R21, R14, R20 ;  /* 0x0000000e15190224 */ /* 0x000fe400078e0214 */
[----:B0-----:R-:W-:Y:S02]  /*5290*/  IMAD R5, R3, R30, R10 ;  /* 0x0000001e03057224 */ /* 0x001fe400078e020a */
[----:B------:R-:W-:Y:S02]  /*52a0*/  IMAD R0, R0, R29, R25 ;  /* 0x0000001d00007224 */ /* 0x000fe400078e0219 */
[----:B------:R-:W-:-:S03]  /*52b0*/  IMAD.MOV.U32 R4, RZ, RZ, 0x1 ;  /* 0x00000001ff047424 */ /* 0x000fc600078e00ff */
[----:B------:R-:W-:Y:S02]  /*52c0*/  SEL R70, R5, R0, !P0 ;  /* 0x0000000005467207 */ /* 0x000fe40004000000 */
[----:B------:R-:W-:Y:S02]  /*52d0*/  PRMT R3, R4, 0x7610, R3 ;  /* 0x0000761004037816 */ /* 0x000fe40000000003 */
[----:B------:R-:W-:-:S07]  /*52e0*/  SEL R0, R0, R5, !P0 ;  /* 0x0000000500007207 */ /* 0x000fce0004000000 */
.L_x_95:
[----:B------:R-:W-:Y:S01]  /*52f0*/  UIADD3 UR42, UR43, UR42, URZ ;  /* 0x0000002a2b2a7290 */ /* 0x000fe2000fffe03f */
[----:B------:R-:W-:Y:S01]  /*5300*/  LOP3.LUT P0, RZ, R3, 0xff, RZ, 0xc0, !PT ;  /* 0x000000ff03ff7812 */ /* 0x000fe2000780c0ff */
[----:B------:R-:W-:Y:S02]  /*5310*/  IMAD.MOV.U32 R71, RZ, RZ, R0 ;  /* 0x000000ffff477224 */ /* 0x000fe400078e0000 */
[----:B------:R-:W-:Y:S02]  /*5320*/  USHF.R.U32.HI UR4, URZ, 0x1, UR42 ;  /* 0x000000013f047899 */ /* 0x000fe4000801162a */
[----:B------:R-:W-:Y:S02]  /*5330*/  UISETP.GT.U32.AND UP1, UPT, UR42, 0x1, UPT ;  /* 0x000000012a00788c */ /* 0x000fe4000bf24070 */
[----:B------:R-:W-:Y:S02]  /*5340*/  ULOP3.LUT UR4, UR4, 0x1, URZ, 0xc0, !UPT ;  /* 0x0000000104047892 */ /* 0x000fe4000f8ec03f */
[----:B------:R-:W-:-:S02]  /*5350*/  UISETP.LT.U32.AND UP1, UPT, UR43, 0x2, UP1 ;  /* 0x000000022b00788c */ /* 0x000fc40008f21070 */
[----:B------:R-:W-:Y:S02]  /*5360*/  UISETP.NE.U32.AND UP0, UPT, UR4, 0x1, UPT ;  /* 0x000000010400788c */ /* 0x000fe4000bf05070 */
[----:B------:R-:W-:Y:S02]  /*5370*/  USEL UR5, URZ, 0x1, !UP1 ;  /* 0x000000013f057887 */ /* 0x000fe4000c800000 */
[----:B------:R-:W-:Y:S02]  /*5380*/  UISETP.GT.U32.AND UP0, UPT, UR43, 0x1, !UP0 ;  /* 0x000000012b00788c */ /* 0x000fe4000c704070 */
[----:B------:R-:W-:Y:S02]  /*5390*/  ULOP3.LUT UR42, UR42, 0x1, URZ, 0xc0, !UPT ;  /* 0x000000012a2a7892 */ /* 0x000fe4000f8ec03f */
[----:B------:R-:W-:-:S04]  /*53a0*/  USEL UR4, URZ, 0x1, !UP0 ;  /* 0x000000013f047887 */ /* 0x000fc8000c000000 */
[----:B------:R-:W-:Y:S01]  /*53b0*/  ULOP3.LUT UR36, UR4, UR36, UR5, 0x96, !UPT ;  /* 0x0000002404247292 */ /* 0x000fe2000f8e9605 */
[----:B------:R-:W-:Y:S11]  /*53c0*/  @P0 BRA `(.L_x_98) ;  /* 0xffffffc000240947 */ /* 0x000ff6000383ffff */
[----:B------:R-:W-:Y:S05]  /*53d0*/  EXIT ;  /* 0x000000000000794d */ /* 0x000fea0003800000 */
.L_x_7:
        /* <DEDUP_REMOVED lines=26> */
.L_x_100:
[----:B------:R-:W0:Y:S01]  /*5580*/  LDC.64 R28, c[0x0][0x640] ;  /* 0x00019000ff1c7b82 */ /* 0x000e220000000a00 */
[-CC-:B------:R-:W-:Y:S01]  /*5590*/  SHF.R.U64 R21, R14, R6.reuse, R15.reuse ;  /* 0x000000060e157219 */ /* 0x180fe2000000120f */
[----:B------:R-:W-:Y:S01]  /*55a0*/  IMAD.MOV.U32 R30, RZ, RZ, 0x1 ;  /* 0x00000001ff1e7424 */ /* 0x000fe200078e00ff */
[----:B------:R-:W-:Y:S02]  /*55b0*/  SHF.R.U32.HI R6, RZ, R6, R15 ;  /* 0x00000006ff067219 */ /* 0x000fe4000001160f */
[----:B------:R-:W-:-:S03]  /*55c0*/  IADD3 R13, P0, RZ, -R21, RZ ;  /* 0x80000015ff0d7210 */ /* 0x000fc60007f1e0ff */
[----:B------:R-:W1:Y:S02]  /*55d0*/  LDC R12, c[0x0][0x618] ;  /* 0x00018600ff0c7b82 */ /* 0x000e640000000800 */
[----:B------:R-:W-:-:S04]  /*55e0*/  IMAD.X R9, RZ, RZ, ~R6, P0 ;  /* 0x000000ffff097224 */ /* 0x000fc800000e0e06 */
[-C--:B------:R-:W-:Y:S02]  /*55f0*/  IMAD R6, R9, R24.reuse, RZ ;  /* 0x0000001809067224 */ /* 0x080fe400078e02ff */
[----:B------:R-:W2:Y:S01]  /*5600*/  LDC R14, c[0x0][0x608] ;  /* 0x00018200ff0e7b82 */ /* 0x000ea20000000800 */
[----:B------:R-:W-:-:S04]  /*5610*/  IMAD.WIDE.U32 R8, R13, R24, R16 ;  /* 0x000000180d087225 */ /* 0x000fc800078e0010 */
[----:B------:R-:W-:-:S03]  /*5620*/  IMAD R13, R13, R25, R6 ;  /* 0x000000190d0d7224 */ /* 0x000fc600078e0206 */
[----:B------:R-:W3:Y:S01]  /*5630*/  LDC R27, c[0x0][0x658] ;  /* 0x00019600ff1b7b82 */ /* 0x000ee20000000800 */
[----:B------:R-:W-:Y:S01]  /*5640*/  IMAD.IADD R9, R9, 0x1, R13 ;  /* 0x0000000109097824 */ /* 0x000fe200078e020d */
[----:B0-----:R-:W-:-:S04]  /*5650*/  ISETP.NE.U32.AND P0, PT, R28, RZ, PT ;  /* 0x000000ff1c00720c */ /* 0x001fc80003f05070 */
[----:B------:R-:W-:Y:S02]  /*5660*/  ISETP.NE.AND.EX P0, PT, R29, RZ, PT, P0 ;  /* 0x000000ff1d00720c */ /* 0x000fe40003f05300 */
[----:B------:R-:W0:Y:S01]  /*5670*/  LDC R22, c[0x0][0x600] ;  /* 0x00018000ff167b82 */ /* 0x000e220000000800 */
[-CC-:B-1----:R-:W-:Y:S01]  /*5680*/  SHF.R.U64 R10, R8, R12.reuse, R9.reuse ;  /* 0x0000000c080a7219 */ /* 0x182fe20000001209 */
[----:B------:R-:W-:Y:S01]  /*5690*/  IMAD.MOV.U32 R8, RZ, RZ, -0x1 ;  /* 0xffffffffff087424 */ /* 0x000fe200078e00ff */
[----:B------:R-:W-:-:S05]  /*56a0*/  SHF.R.U32.HI R9, RZ, R12, R9 ;  /* 0x0000000cff097219 */ /* 0x000fca0000011609 */
[----:B------:R-:W1:Y:S01]  /*56b0*/  LDC R24, c[0x0][0x648] ;  /* 0x00019200ff187b82 */ /* 0x000e620000000800 */
[-CC-:B--2---:R-:W-:Y:S02]  /*56c0*/  SHF.R.U64 R23, R10, R14.reuse, R9.reuse ;  /* 0x0000000e0a177219 */ /* 0x184fe40000001209 */
[----:B------:R-:W-:-:S05]  /*56d0*/  SHF.R.U32.HI R6, RZ, R14, R9 ;  /* 0x0000000eff067219 */ /* 0x000fca0000011609 */
[----:B------:R-:W2:Y:S01]  /*56e0*/  LDC R26, c[0x0][0x638] ;  /* 0x00018e00ff1a7b82 */ /* 0x000ea20000000800 */
[-C--:B---3--:R-:W-:Y:S02]  /*56f0*/  SHF.L.U32 R8, R8, R27.reuse, RZ ;  /* 0x0000001b08087219 */ /* 0x088fe400000006ff */
[-CC-:B------:R-:W-:Y:S02]  /*5700*/  SHF.R.U64 R25, R23, R27.reuse, R6.reuse ;  /* 0x0000001b17197219 */ /* 0x180fe40000001206 */
[----:B------:R-:W-:Y:S02]  /*5710*/  LOP3.LUT R32, RZ, R8, RZ, 0x33, !PT ;  /* 0x00000008ff207212 */ /* 0x000fe400078e33ff */
[----:B------:R-:W-:Y:S01]  /*5720*/  SHF.R.U32.HI R9, RZ, R27, R6 ;  /* 0x0000001bff097219 */ /* 0x000fe20000011606 */
[----:B------:R-:W3:Y:S01]  /*5730*/  LDC R31, c[0x0][0x610] ;  /* 0x00018400ff1f7b82 */ /* 0x000ee20000000800 */
[----:B------:R-:W-:Y:S01]  /*5740*/  IMAD.MOV.U32 R8, RZ, RZ, R25 ;  /* 0x000000ffff087224 */ /* 0x000fe200078e0019 */
[----:B------:R-:W-:Y:S06]  /*5750*/  @!P0 BRA `(.L_x_101) ;  /* 0x0000000000288947 */ /* 0x000fec0003800000 */
        /* <DEDUP_REMOVED lines=10> */
.L_x_101:
[----:B------:R-:W-:Y:S02]  /*5800*/  ISETP.NE.AND P0, PT, R2, 0x1, PT ;  /* 0x000000010200780c */ /* 0x000fe40003f05270 */
[----:B-1----:R-:W-:Y:S01]  /*5810*/  SHF.R.U64 R6, R8, R24, R9 ;  /* 0x0000001808067219 */ /* 0x002fe20000001209 */
[----:B0-----:R-:W-:Y:S01]  /*5820*/  VIADD R9, R22, 0xffffffff ;  /* 0xffffffff16097836 */ /* 0x001fe20000000000 */
[----:B------:R-:W-:Y:S02]  /*5830*/  SHF.L.U32 R30, R30, R27, RZ ;  /* 0x0000001b1e1e7219 */ /* 0x000fe400000006ff */
[----:B------:R-:W-:Y:S01]  /*5840*/  LOP3.LUT R5, R23, R32, RZ, 0xc0, !PT ;  /* 0x0000002017057212 */ /* 0x000fe200078ec0ff */
[----:B------:R-:W-:-:S04]  /*5850*/  IMAD.MOV R8, RZ, RZ, -R6 ;  /* 0x000000ffff087224 */ /* 0x000fc800078e0a06 */
[----:B------:R-:W-:Y:S01]  /*5860*/  IMAD R6, R30, R6, R5 ;  /* 0x000000061e067224 */ /* 0x000fe200078e0205 */
[----:B------:R-:W-:Y:S01]  /*5870*/  LOP3.LUT R5, R10, R9, RZ, 0xc0, !PT ;  /* 0x000000090a057212 */ /* 0x000fe200078ec0ff */
[----:B------:R-:W-:Y:S02]  /*5880*/  @P0 IMAD R3, R7, R20, R4 ;  /* 0x0000001407030224 */ /* 0x000fe400078e0204 */
[----:B--2---:R-:W-:Y:S02]  /*5890*/  IMAD R4, R8, R26, R25 ;  /* 0x0000001a08047224 */ /* 0x004fe400078e0219 */
[----:B---3--:R-:W-:Y:S02]  /*58a0*/  IMAD R3, R6, R31, R3 ;  /* 0x0000001f06037224 */ /* 0x008fe400078e0203 */
[----:B------:R-:W-:Y:S02]  /*58b0*/  IMAD R4, R4, R22, R5 ;  /* 0x0000001604047224 */ /* 0x000fe400078e0205 */
[----:B------:R-:W-:-:S02]  /*58c0*/  IMAD.MOV.U32 R8, RZ, RZ, 0x1 ;  /* 0x00000001ff087424 */ /* 0x000fc400078e00ff */
[----:B------:R-:W-:Y:S01]  /*58d0*/  IMAD.MOV.U32 R6, RZ, RZ, R21 ;  /* 0x000000ffff067224 */ /* 0x000fe200078e0015 */
[----:B------:R-:W-:Y:S02]  /*58e0*/  SEL R13, R4, R3, !P0 ;  /* 0x00000003040d7207 */ /* 0x000fe40004000000 */
[----:B------:R-:W-:-:S07]  /*58f0*/  SEL R19, R3, R4, !P0 ;  /* 0x0000000403137207 */ /* 0x000fce0004000000 */
.L_x_99:
[----:B------:R-:W-:-:S08]  /*5900*/  NOP ;  /* 0x0000000000007918 */ /* 0x000fd00000000000 */
[----:B------:R-:W0:-:S00]  /*5910*/  USETMAXREG.DEALLOC.CTAPOOL 0x28 ;  /* 0x00000028000079c8 */ /* 0x000e0000080e0500 */
[----:B0-----:R-:W-:-:S13]  /*5920*/  ISETP.NE.AND P0, PT, R0, RZ, PT ;  /* 0x000000ff0000720c */ /* 0x001fda0003f05270 */
[----:B------:R-:W-:Y:S05]  /*5930*/  @P0 EXIT ;  /* 0x000000000000094d */ /* 0x000fea0003800000 */
[----:B------:R-:W-:Y:S01]  /*5940*/  LOP3.LUT P0, RZ, R8, 0xff, RZ, 0xc0, !PT ;  /* 0x000000ff08ff7812 */ /* 0x000fe2000780c0ff */
[----:B------:R-:W-:Y:S02]  /*5950*/  IMAD.MOV.U32 R10, RZ, RZ, 0x1 ;  /* 0x00000001ff0a7424 */ /* 0x000fe400078e00ff */
[----:B------:R-:W-:-:S10]  /*5960*/  IMAD.MOV.U32 R9, RZ, RZ, RZ ;  /* 0x000000ffff097224 */ /* 0x000fd400078e00ff */
[----:B------:R-:W-:Y:S05]  /*5970*/  @!P0 BRA `(.L_x_102) ;  /* 0x0000001000088947 */ /* 0x000fea0003800000 */
[----:B------:R-:W0:Y:S01]  /*5980*/  LDC R0, c[0x0][0x28c] ;  /* 0x0000a300ff007b82 */ /* 0x000e220000000800 */
[----:B------:R-:W-:Y:S01]  /*5990*/  ULDC UR21, c[0x0][0x658] ;  /* 0x0001960000157ab9 */ /* 0x000fe20000000800 */
[----:B------:R-:W-:Y:S01]  /*59a0*/  UMOV UR6, 0xffffffff ;  /* 0xffffffff00067882 */ /* 0x000fe20000000000 */
[----:B------:R-:W-:Y:S01]  /*59b0*/  UMOV UR9, 0x1 ;  /* 0x0000000100097882 */ /* 0x000fe20000000000 */
[----:B------:R-:W-:Y:S01]  /*59c0*/  USHF.L.U32 UR6, UR6, UR21, URZ ;  /* 0x0000001506067299 */ /* 0x000fe2000800063f */
[----:B------:R-:W-:Y:S01]  /*59d0*/  BSSY B0, `(.L_x_102) ;  /* 0x00000fc000007945 */ /* 0x000fe20003800000 */
[----:B------:R-:W-:Y:S01]  /*59e0*/  UMOV UR31, 0x11 ;  /* 0x00000011001f7882 */ /* 0x000fe20000000000 */
[----:B------:R-:W-:Y:S01]  /*59f0*/  LOP3.LUT R12, R18, 0x2, RZ, 0xfc, !PT ;  /* 0x00000002120c7812 */ /* 0x000fe200078efcff */
[----:B------:R-:W1:Y:S01]  /*5a00*/  S2UR UR5, SR_CgaCtaId ;  /* 0x00000000000579c3 */ /* 0x000e620000008800 */
[----:B------:R-:W-:Y:S01]  /*5a10*/  ULOP3.LUT UR29, URZ, UR6, URZ, 0x33, !UPT ;  /* 0x000000063f1d7292 */ /* 0x000fe2000f8e333f */
[----:B------:R-:W-:Y:S01]  /*5a20*/  IMAD.MOV.U32 R10, RZ, RZ, 0x1 ;  /* 0x00000001ff0a7424 */ /* 0x000fe200078e00ff */
[----:B------:R-:W-:Y:S01]  /*5a30*/  ULDC UR13, c[0x0][0x600] ;  /* 0x00018000000d7ab9 */ /* 0x000fe20000000800 */
[----:B------:R-:W-:Y:S01]  /*5a40*/  IMAD.MOV.U32 R9, RZ, RZ, RZ ;  /* 0x000000ffff097224 */ /* 0x000fe200078e00ff */
[----:B------:R-:W-:-:S02]  /*5a50*/  UIADD3 UR13, UR13, -0x1, URZ ;  /* 0xffffffff0d0d7890 */ /* 0x000fc4000fffe03f */
[----:B------:R-:W-:Y:S01]  /*5a60*/  USHF.L.U32 UR21, UR9, UR21, URZ ;  /* 0x0000001509157299 */ /* 0x000fe2000800063f */
[----:B0-----:R-:W-:-:S05]  /*5a70*/  VIADD R0, R0, 0x7f ;  /* 0x0000007f00007836 */ /* 0x001fca0000000000 */
[----:B------:R-:W-:Y:S01]  /*5a80*/  SHF.R.S32.HI R3, RZ, 0x1f, R0 ;  /* 0x0000001fff037819 */ /* 0x000fe20000011400 */
[----:B-1----:R-:W-:-:S03]  /*5a90*/  ULOP3.LUT UR4, UR5, 0x3, URZ, 0xc0, !UPT ;  /* 0x0000000305047892 */ /* 0x002fc6000f8ec03f */
[----:B------:R-:W-:Y:S01]  /*5aa0*/  LEA.HI R3, R3, R0, RZ, 0x7 ;  /* 0x0000000003037211 */ /* 0x000fe200078f38ff */
[----:B------:R-:W-:Y:S01]  /*5ab0*/  USHF.R.U32.HI UR46, URZ, 0x2, UR5 ;  /* 0x000000023f2e7899 */ /* 0x000fe20008011605 */
[----:B------:R-:W-:Y:S01]  /*5ac0*/  IMAD.MOV.U32 R0, RZ, RZ, 0x1 ;  /* 0x00000001ff007424 */ /* 0x000fe200078e00ff */
[----:B------:R-:W-:Y:S01]  /*5ad0*/  USHF.L.U32 UR22, UR5, 0x4, URZ ;  /* 0x0000000405167899 */ /* 0x000fe2000800063f */
[--C-:B------:R-:W-:Y:S01]  /*5ae0*/  SHF.R.S32.HI R8, RZ, 0x7, R3.reuse ;  /* 0x00000007ff087819 */ /* 0x100fe20000011403 */
[----:B------:R-:W-:Y:S02]  /*5af0*/  USHF.L.U32 UR23, UR5, 0x9, URZ ;  /* 0x0000000905177899 */ /* 0x000fe4000800063f */
[----:B------:R-:W-:Y:S01]  /*5b00*/  ULOP3.LUT UR5, UR5, 0xfffffffc, URZ, 0xc0, !UPT ;  /* 0xfffffffc05057892 */ /* 0x000fe2000f8ec03f */
[----:B------:R-:W-:Y:S01]  /*5b10*/  PRMT R3, R0, 0x7610, R3 ;  /* 0x0000761000037816 */ /* 0x000fe20000000003 */
[----:B------:R-:W-:Y:S01]  /*5b20*/  UISETP.GT.U32.AND UP0, UPT, UR4, 0xffff, UPT ;  /* 0x0000ffff0400788c */ /* 0x000fe2000bf04070 */
[----:B------:R-:W-:Y:S01]  /*5b30*/  VIADD R0, R8, 0x1 ;  /* 0x0000000108007836 */ /* 0x000fe20000000000 */
[----:B------:R-:W-:-:S02]  /*5b40*/  ULOP3.LUT UR7, UR5, 0x1, URZ, 0xfc, !UPT ;  /* 0x0000000105077892 */ /* 0x000fc4000f8efc3f */
[----:B------:R-:W-:Y:S02]  /*5b50*/  ULOP3.LUT UR8, UR5, 0x2, URZ, 0xfc, !UPT ;  /* 0x0000000205087892 */ /* 0x000fe4000f8efc3f */
[----:B------:R-:W-:Y:S02]  /*5b60*/  USHF.L.U32 UR6, UR9, UR5, URZ ;  /* 0x0000000509067299 */ /* 0x000fe4000800063f */
[----:B------:R-:W-:Y:S02]  /*5b70*/  ULOP3.LUT UR5, UR5, 0x3, URZ, 0xfc, !UPT ;  /* 0x0000000305057892 */ /* 0x000fe4000f8efc3f */
[----:B------:R-:W-:Y:S02]  /*5b80*/  USEL UR4, UR4, 0xffff, !UP0 ;  /* 0x0000ffff04047887 */ /* 0x000fe4000c000000 */
[----:B------:R-:W-:Y:S02]  /*5b90*/  USHF.L.U32 UR7, UR9, UR7, URZ ;  /* 0x0000000709077299 */ /* 0x000fe4000800063f */
[----:B------:R-:W-:-:S02]  /*5ba0*/  USHF.L.U32 UR8, UR9, UR8, URZ ;  /* 0x0000000809087299 */ /* 0x000fc4000800063f */
[----:B------:R-:W-:Y:S02]  /*5bb0*/  USHF.L.U32 UR5, UR9, UR5, URZ ;  /* 0x0000000509057299 */ /* 0x000fe4000800063f */
[----:B------:R-:W-:Y:S02]  /*5bc0*/  ULOP3.LUT UR4, UR4, 0xffff, URZ, 0xc0, !UPT ;  /* 0x0000ffff04047892 */ /* 0x000fe4000f8ec03f */
[----:B------:R-:W-:Y:S02]  /*5bd0*/  ULOP3.LUT UR6, UR8, UR6, UR7, 0xfe, !UPT ;  /* 0x0000000608067292 */ /* 0x000fe4000f8efe07 */
[----:B------:R-:W-:Y:S02]  /*5be0*/  USHF.L.U32 UR31, UR31, UR4, URZ ;  /* 0x000000041f1f7299 */ /* 0x000fe4000800063f */
[----:B------:R-:W-:Y:S02]  /*5bf0*/  ULOP3.LUT UR30, UR6, UR5, URZ, 0xfc, !UPT ;  /* 0x00000005061e7292 */ /* 0x000fe4000f8efc3f */
[----:B------:R-:W-:-:S02]  /*5c00*/  ULOP3.LUT UR22, UR22, 0x30, URZ, 0xc0, !UPT ;  /* 0x0000003016167892 */ /* 0x000fc4000f8ec03f */
[----:B------:R-:W-:Y:S01]  /*5c10*/  ULOP3.LUT UR23, UR23, 0x600, URZ, 0xc0, !UPT ;  /* 0x0000060017177892 */ /* 0x000fe2000f8ec03f */
[----:B------:R-:W-:-:S11]  /*5c20*/  ULDC.64 UR4, c[0x0][0x198] ;  /* 0x0000660000047ab9 */ /* 0x000fd60000000a00 */
.L_x_113:
[----:B------:R-:W-:-:S03]  /*5c30*/  UMOV UR6, 0xffffffff ;  /* 0xffffffff00067882 */ /* 0x000fc60000000000 */
[----:B------:R-:W-:Y:S05]  /*5c40*/  BRA.DIV UR6, `(.L_x_103) ;  /* 0x0000000e06f47947 */ /* 0x000fea000b800000 */
[----:B------:R-:W-:-:S13]  /*5c50*/  ELECT P6, URZ, PT ;  /* 0x00000000003f782f */ /* 0x000fda00038c0000 */
.L_x_122:
[----:B------:R-:W0:Y:S01]  /*5c60*/  LDC R4, c[0x0][0x28c] ;  /* 0x0000a300ff047b82 */ /* 0x000e220000000800 */
[----:B------:R-:W-:Y:S01]  /*5c70*/  BSSY B1, `(.L_x_104) ;  /* 0x000005e000017945 */ /* 0x000fe20003800000 */
[----:B0-----:R-:W-:-:S13]  /*5c80*/  ISETP.LT.OR P6, PT, R4, 0x1, !P6 ;  /* 0x000000010400780c */ /* 0x001fda00077c1670 */
[----:B------:R-:W-:Y:S05]  /*5c90*/  @P6 BRA `(.L_x_105) ;  /* 0x00000004006c6947 */ /* 0x000fea0003800000 */
[----:B------:R-:W-:Y:S01]  /*5ca0*/  LEA R19, R19, UR46, 0x1 ;  /* 0x0000002e13137c11 */ /* 0x000fe2000f8e08ff */
[----:B------:R-:W-:Y:S01]  /*5cb0*/  IMAD.MOV.U32 R21, RZ, RZ, RZ ;  /* 0x000000ffff157224 */ /* 0x000fe200078e00ff */
[----:B------:R-:W-:Y:S01]  /*5cc0*/  LEA R15, R13, UR22, 0x6 ;  /* 0x000000160d0f7c11 */ /* 0x000fe2000f8e30ff */
[----:B------:R-:W-:Y:S02]  /*5cd0*/  IMAD.MOV.U32 R4, RZ, RZ, R0 ;  /* 0x000000ffff047224 */ /* 0x000fe400078e0000 */
[----:B------:R-:W-:Y:S02]  /*5ce0*/  IMAD.MOV.U32 R5, RZ, RZ, R10 ;  /* 0x000000ffff057224 */ /* 0x000fe400078e000a */
[----:B------:R-:W-:Y:S02]  /*5cf0*/  IMAD.MOV.U32 R7, RZ, RZ, R9 ;  /* 0x000000ffff077224 */ /* 0x000fe400078e0009 */
[----:B------:R-:W-:-:S07]  /*5d00*/  IMAD.SHL.U32 R19, R19, 0x40, RZ ;  /* 0x0000004013137824 */ /* 0x000fce00078e00ff */
.L_x_108:
[----:B------:R-:W0:Y:S01]  /*5d10*/  S2R R14, SR_CgaCtaId ;  /* 0x00000000000e7919 */ /* 0x000e220000008800 */
[----:B------:R-:W-:Y:S02]  /*5d20*/  MOV R13, 0x400 ;  /* 0x00000400000d7802 */ /* 0x000fe40000000f00 */
[----:B------:R-:W-:Y:S02]  /*5d30*/  ISETP.NE.AND P1, PT, R11, RZ, PT ;  /* 0x000000ff0b00720c */ /* 0x000fe40003f25270 */
[----:B0-----:R-:W-:Y:S02]  /*5d40*/  LEA R22, R14, R13, 0x18 ;  /* 0x0000000d0e167211 */ /* 0x001fe400078ec0ff */
[----:B------:R-:W-:-:S09]  /*5d50*/  SHF.L.U32 R13, R5, 0x1f, RZ ;  /* 0x0000001f050d7819 */ /* 0x000fd200000006ff */
[----:B------:R-:W0:Y:S01]  /*5d60*/  @!P1 LDC R14, c[0x0][0x500] ;  /* 0x00014000ff0e9b82 */ /* 0x000e220000000800 */
[----:B------:R-:W-:-:S04]  /*5d70*/  IMAD R20, R7, 0x8, R22 ;  /* 0x0000000807147824 */ /* 0x000fc800078e0216 */
[----:B------:R-:W1:Y:S02]  /*5d80*/  SYNCS.PHASECHK.TRANS64.TRYWAIT P0, [R20+URZ+0x10], R13 ;  /* 0x0000100d140075a7 */ /* 0x000e64000800017f */
[----:B-1----:R-:W-:Y:S05]  /*5d90*/  @!P0 BRA `(.L_x_106) ;  /* 0x0000000c00c08947 */ /* 0x002fea0003800000 */
.L_x_123:
[----:B-1----:R-:W-:Y:S01]  /*5da0*/  PRMT R13, R12, 0x9910, RZ ;  /* 0x000099100c0d7816 */ /* 0x002fe200000000ff */
[----:B0-----:R0:W-:Y:S03]  /*5db0*/  @!P1 SYNCS.ARRIVE.TRANS64 RZ, [R20+URZ], R14 ;  /* 0x0000000e14ff99a7 */ /* 0x0011e6000800003f */
[----:B------:R-:W-:-:S13]  /*5dc0*/  ISETP.NE.AND P0, PT, R13, 0x2, PT ;  /* 0x000000020d00780c */ /* 0x000fda0003f05270 */
[----:B0-----:R-:W-:Y:S05]  /*5dd0*/  @P0 BRA `(.L_x_107) ;  /* 0x0000000000040947 */ /* 0x001fea0003800000 */
[----:B------:R-:W-:Y:S01]  /*5de0*/  BPT.TRAP 0x1 ;  /* 0x000000040000795c */ /* 0x000fe20000300000 */
.L_x_107:
[C---:B------:R-:W-:Y:S01]  /*5df0*/  LEA R13, R7.reuse, UR46, 0x3 ;  /* 0x0000002e070d7c11 */ /* 0x040fe2000f8e18ff */
[----:B------:R-:W-:Y:S01]  /*5e00*/  UIADD3 UR54, UP0, UR4, 0xf0, URZ ;  /* 0x000000f004367890 */ /* 0x000fe2000ff1e03f */
[----:B------:R-:W-:Y:S01]  /*5e10*/  LEA R14, R7, UR23, 0xd ;  /* 0x00000017070e7c11 */ /* 0x000fe2000f8e68ff */
[----:B------:R-:W-:Y:S01]  /*5e20*/  UPRMT UR47, URZ, 0x5410, UR31 ;  /* 0x000054103f2f7896 */ /* 0x000fe2000800001f */
[----:B------:R-:W-:Y:S01]  /*5e30*/  R2UR UR10, R21 ;  /* 0x00000000150a72ca */ /* 0x000fe200000e0000 */
[----:B------:R-:W-:Y:S01]  /*5e40*/  IMAD.SHL.U32 R13, R13, 0x800, RZ ;  /* 0x000008000d0d7824 */ /* 0x000fe200078e00ff */
[----:B------:R-:W-:Y:S01]  /*5e50*/  R2UR UR9, R20 ;  /* 0x00000000140972ca */ /* 0x000fe200000e0000 */
[--C-:B------:R-:W-:Y:S01]  /*5e60*/  IMAD R14, R14, 0x4, R22.reuse ;  /* 0x000000040e0e7824 */ /* 0x100fe200078e0216 */
[----:B------:R-:W-:Y:S01]  /*5e70*/  R2UR UR11, R19 ;  /* 0x00000000130b72ca */ /* 0x000fe200000e0000 */
[----:B------:R-:W-:Y:S01]  /*5e80*/  IMAD R13, R13, 0x4, R22 ;  /* 0x000000040d0d7824 */ /* 0x000fe200078e0216 */
[----:B------:R-:W-:Y:S01]  /*5e90*/  R2UR UR12, R6 ;  /* 0x00000000060c72ca */ /* 0x000fe200000e0000 */
[----:B------:R-:W-:Y:S01]  /*5ea0*/  UIADD3.X UR55, URZ, UR5, URZ, UP0, !UPT ;  /* 0x000000053f377290 */ /* 0x000fe200087fe43f */
[----:B------:R-:W-:Y:S01]  /*5eb0*/  R2UR UR18, R14 ;  /* 0x000000000e1272ca */ /* 0x000fe200000e0000 */
[----:B------:R-:W-:Y:S01]  /*5ec0*/  VIADD R4, R4, 0xffffffff ;  /* 0xffffffff04047836 */ /* 0x000fe20000000000 */
[----:B------:R-:W-:Y:S01]  /*5ed0*/  R2UR UR40, R13 ;  /* 0x000000000d2872ca */ /* 0x000fe200000e0000 */
[----:B------:R-:W-:Y:S01]  /*5ee0*/  UIADD3 UR14, UP1, UR4, 0x1f0, URZ ;  /* 0x000001f0040e7890 */ /* 0x000fe2000ff3e03f */
[----:B------:R-:W-:Y:S01]  /*5ef0*/  R2UR UR35, R15 ;  /* 0x000000000f2372ca */ /* 0x000fe200000e0000 */
[----:B------:R-:W-:Y:S01]  /*5f00*/  UIADD3 UR58, UR10, 0x20, URZ ;  /* 0x000000200a3a7890 */ /* 0x000fe2000fffe03f */
[----:B------:R-:W-:Y:S01]  /*5f10*/  ISETP.GT.AND P1, PT, R4, 0x1, PT ;  /* 0x000000010400780c */ /* 0x000fe20003f24270 */
[----:B------:R-:W-:Y:S01]  /*5f20*/  UIADD3 UR50, UR10, 0x40, URZ ;  /* 0x000000400a327890 */ /* 0x000fe2000fffe03f */
[----:B------:R-:W-:Y:S01]  /*5f30*/  VIADD R7, R7, 0x1 ;  /* 0x0000000107077836 */ /* 0x000fe20000000000 */
[----:B------:R-:W-:Y:S01]  /*5f40*/  UIADD3 UR42, UR10, 0x60, URZ ;  /* 0x000000600a2a7890 */ /* 0x000fe2000fffe03f */
[----:B------:R-:W-:Y:S01]  /*5f50*/  VIADD R21, R21, 0x80 ;  /* 0x0000008015157836 */ /* 0x000fe20000000000 */
[----:B------:R-:W-:Y:S01]  /*5f60*/  UMOV UR6, 0x0 ;  /* 0x0000000000067882 */ /* 0x000fe20000000000 */
[----:B------:R-:W-:Y:S01]  /*5f70*/  UMOV UR7, 0x10000000 ;  /* 0x1000000000077882 */ /* 0x000fe20000000000 */
[----:B------:R-:W-:Y:S01]  /*5f80*/  UIADD3.X UR15, URZ, UR5, URZ, UP1, !UPT ;  /* 0x000000053f0f7290 */ /* 0x000fe20008ffe43f */
[----:B------:R-:W-:Y:S01]  /*5f90*/  ISETP.NE.AND P0, PT, R7, 0x2, PT ;  /* 0x000000020700780c */ /* 0x000fe20003f05270 */
[----:B------:R-:W-:-:S02]  /*5fa0*/  UIADD3 UR8, UR40, 0x100, URZ ;  /* 0x0000010028087890 */ /* 0x000fc4000fffe03f */
[----:B------:R-:W-:Y:S01]  /*5fb0*/  UIADD3 UR56, UR40, 0x4100, URZ ;  /* 0x0000410028387890 */ /* 0x000fe2000fffe03f */
[----:B------:R-:W-:Y:S01]  /*5fc0*/  SEL R14, RZ, 0x1, P0 ;  /* 0x00000001ff0e7807 */ /* 0x000fe20000000000 */
[----:B------:R-:W-:Y:S01]  /*5fd0*/  UIADD3 UR48, UR40, 0x8100, URZ ;  /* 0x0000810028307890 */ /* 0x000fe2000fffe03f */
[----:B------:R-:W-:Y:S01]  /*5fe0*/  SEL R7, R7, RZ, P0 ;  /* 0x000000ff07077207 */ /* 0x000fe20000000000 */
[----:B------:R-:W-:Y:S01]  /*5ff0*/  UIADD3 UR40, UR40, 0xc100, URZ ;  /* 0x0000c10028287890 */ /* 0x000fe2000fffe03f */
[----:B------:R-:W-:Y:S01]  /*6000*/  LOP3.LUT R5, R5, R14, RZ, 0x3c, !PT ;  /* 0x0000000e05057212 */ /* 0x000fe200078e3cff */
[----:B------:R-:W-:Y:S01]  /*6010*/  UIADD3 UR32, UR18, 0x20100, URZ ;  /* 0x0002010012207890 */ /* 0x000fe2000fffe03f */
[----:B------:R0:W-:Y:S01]  /*6020*/  UTMALDG.3D.MULTICAST [UR8], [UR54], UR47, desc[UR6] ;  /* 0x00000608360073b4 */ /* 0x0001e2000801182f */
[----:B------:R-:W-:Y:S02]  /*6030*/  UPRMT UR45, URZ, 0x5410, UR30 ;  /* 0x000054103f2d7896 */ /* 0x000fe4000800001e */
[----:B------:R-:W-:-:S02]  /*6040*/  UIADD3 UR24, UR18, 0x22100, URZ ;  /* 0x0002210012187890 */ /* 0x000fc4000fffe03f */
[----:B------:R-:W-:Y:S01]  /*6050*/  UIADD3 UR16, UR18, 0x24100, URZ ;  /* 0x0002410012107890 */ /* 0x000fe2000fffe03f */
[----:B------:R-:W-:Y:S01]  /*6060*/  UMOV UR57, UR9 ;  /* 0x0000000900397c82 */ /* 0x000fe20008000000 */
        /* <DEDUP_REMOVED lines=8> */
[----:B------:R1:W-:Y:S01]  /*60f0*/  UTMALDG.3D.MULTICAST [UR56], [UR54], UR47, desc[UR6] ;  /* 0x00000638360073b4 */ /* 0x0003e2000801182f */
        /* <DEDUP_REMOVED lines=9> */
[----:B0-----:R-:W-:Y:S01]  /*6190*/  UIADD3 UR8, UR18, 0x26100, URZ ;  /* 0x0002610012087890 */ /* 0x001fe2000fffe03f */
[----:B------:R-:W-:Y:S01]  /*61a0*/  UMOV UR19, UR35 ;  /* 0x0000002300137c82 */ /* 0x000fe20008000000 */
[----:B------:R-:W-:Y:S01]  /*61b0*/  UMOV UR20, UR12 ;  /* 0x0000000c00147c82 */ /* 0x000fe20008000000 */
[----:B------:R-:W-:Y:S01]  /*61c0*/  UMOV UR18, UR50 ;  /* 0x0000003200127c82 */ /* 0x000fe20008000000 */
[----:B------:R-:W-:Y:S01]  /*61d0*/  UMOV UR11, UR35 ;  /* 0x00000023000b7c82 */ /* 0x000fe20008000000 */
[----:B------:R1:W-:Y:S01]  /*61e0*/  UTMALDG.3D.MULTICAST [UR40], [UR54], UR47, desc[UR6] ;  /* 0x00000628360073b4 */ /* 0x0003e2000801182f */
[----:B------:R-:W-:Y:S01]  /*61f0*/  UMOV UR10, UR42 ;  /* 0x0000002a000a7c82 */ /* 0x000fe20008000000 */
[----:B------:R1:W-:Y:S01]  /*6200*/  UTMALDG.3D.MULTICAST [UR32], [UR14], UR45, desc[UR6] ;  /* 0x000006200e0073b4 */ /* 0x0003e2000801182d */
[----:B------:R1:W-:Y:S01]  /*6210*/  UTMALDG.3D.MULTICAST [UR24], [UR14], UR45, desc[UR6] ;  /* 0x000006180e0073b4 */ /* 0x0003e2000801182d */
[----:B------:R1:W-:Y:S01]  /*6220*/  UTMALDG.3D.MULTICAST [UR16], [UR14], UR45, desc[UR6] ;  /* 0x000006100e0073b4 */ /* 0x0003e2000801182d */
[----:B------:R1:W-:Y:S02]  /*6230*/  UTMALDG.3D.MULTICAST [UR8], [UR14], UR45, desc[UR6] ;  /* 0x000006080e0073b4 */ /* 0x0003e4000801182d */
[----:B-1----:R-:W-:Y:S05]  /*6240*/  @P1 BRA `(.L_x_108) ;  /* 0xfffffff800b01947 */ /* 0x002fea000383ffff */
.L_x_105:
[----:B------:R-:W-:Y:S05]  /*6250*/  BSYNC B1 ;  /* 0x0000000000017941 */ /* 0x000fea0003800000 */
.L_x_104:
[----:B------:R-:W-:Y:S01]  /*6260*/  LOP3.LUT P1, RZ, R3, 0xff, RZ, 0xc0, !PT ;  /* 0x000000ff03ff7812 */ /* 0x000fe2000782c0ff */
[----:B------:R-:W-:Y:S01]  /*6270*/  IMAD.IADD R9, R8, 0x1, R9 ;  /* 0x0000000108097824 */ /* 0x000fe200078e0209 */
[----:B------:R-:W-:Y:S01]  /*6280*/  IADD3 R16, P2, R16, UR38, RZ ;  /* 0x0000002610107c10 */ /* 0x000fe2000ff5e0ff */
[----:B------:R-:W-:Y:S01]  /*6290*/  ULDC.64 UR6, c[0x0][0x650] ;  /* 0x0001940000067ab9 */ /* 0x000fe20000000a00 */
[----:B------:R-:W-:Y:S01]  /*62a0*/  BSSY B1, `(.L_x_109) ;  /* 0x000006c000017945 */ /* 0x000fe20003800000 */
[----:B------:R-:W-:Y:S01]  /*62b0*/  IMAD.MOV.U32 R19, RZ, RZ, -0x1 ;  /* 0xffffffffff137424 */ /* 0x000fe200078e00ff */
[----:B------:R-:W-:Y:S01]  /*62c0*/  SHF.R.U32.HI R3, RZ, 0x1, R9 ;  /* 0x00000001ff037819 */ /* 0x000fe20000011609 */
[----:B------:R-:W-:Y:S01]  /*62d0*/  IMAD.MOV.U32 R13, RZ, RZ, -0x1 ;  /* 0xffffffffff0d7424 */ /* 0x000fe200078e00ff */
[----:B------:R-:W-:Y:S01]  /*62e0*/  ISETP.GT.U32.AND P0, PT, R9, 0x1, PT ;  /* 0x000000010900780c */ /* 0x000fe20003f04070 */
[----:B------:R-:W-:Y:S01]  /*62f0*/  IMAD.MOV.U32 R6, RZ, RZ, -0x1 ;  /* 0xffffffffff067424 */ /* 0x000fe200078e00ff */
[----:B------:R-:W-:-:S02]  /*6300*/  LOP3.LUT R3, R3, 0x1, RZ, 0xc0, !PT ;  /* 0x0000000103037812 */ /* 0x000fc400078ec0ff */
[----:B------:R-:W-:Y:S01]  /*6310*/  ISETP.LT.U32.AND P0, PT, R8, 0x2, P0 ;  /* 0x000000020800780c */ /* 0x000fe20000701070 */
[----:B------:R-:W0:Y:S01]  /*6320*/  @P1 S2R R5, SR_CgaCtaId ;  /* 0x0000000000051919 */ /* 0x000e220000008800 */
[----:B------:R-:W-:Y:S02]  /*6330*/  @P1 MOV R4, 0x400 ;  /* 0x0000040000041802 */ /* 0x000fe40000000f00 */
[----:B------:R-:W-:Y:S02]  /*6340*/  IADD3.X R17, R17, UR37, RZ, P2, !PT ;  /* 0x0000002511117c10 */ /* 0x000fe400097fe4ff */
[----:B------:R-:W-:Y:S02]  /*6350*/  ISETP.GE.U32.AND P2, PT, R16, UR6, PT ;  /* 0x0000000610007c0c */ /* 0x000fe4000bf46070 */
[----:B------:R-:W-:Y:S02]  /*6360*/  LOP3.LUT R9, R9, 0x1, RZ, 0xc0, !PT ;  /* 0x0000000109097812 */ /* 0x000fe400078ec0ff */
[----:B0-----:R-:W-:-:S04]  /*6370*/  @P1 LEA R4, R5, R4, 0x18 ;  /* 0x0000000405041211 */ /* 0x001fc800078ec0ff */
[----:B------:R0:W-:Y:S01]  /*6380*/  @P1 SYNCS.ARRIVE.TRANS64.A1T0 RZ, [R4+URZ+0x38], RZ ;  /* 0x000038ff04ff19a7 */ /* 0x0001e2000810003f */
[----:B------:R-:W-:Y:S02]  /*6390*/  ISETP.NE.U32.AND P1, PT, R3, 0x1, PT ;  /* 0x000000010300780c */ /* 0x000fe40003f25070 */
[----:B------:R-:W-:Y:S02]  /*63a0*/  SEL R3, RZ, 0x1, !P0 ;  /* 0x00000001ff037807 */ /* 0x000fe40004000000 */
[----:B------:R-:W-:Y:S02]  /*63b0*/  ISETP.GE.U32.AND.EX P0, PT, R17, UR7, PT, P2 ;  /* 0x0000000711007c0c */ /* 0x000fe4000bf06120 */
[----:B------:R-:W-:-:S04]  /*63c0*/  ISETP.GT.U32.AND P1, PT, R8, 0x1, !P1 ;  /* 0x000000010800780c */ /* 0x000fc80004f24070 */
[----:B0-----:R-:W-:-:S04]  /*63d0*/  SEL R4, RZ, 0x1, !P1 ;  /* 0x00000001ff047807 */ /* 0x001fc80004800000 */
[--C-:B------:R-:W-:Y:S02]  /*63e0*/  LOP3.LUT R10, R4, R10, R3.reuse, 0x96, !PT ;  /* 0x0000000a040a7212 */ /* 0x100fe400078e9603 */
[----:B------:R-:W-:Y:S02]  /*63f0*/  PRMT R4, RZ, 0x7610, R4 ;  /* 0x00007610ff047816 */ /* 0x000fe40000000004 */
[----:B------:R-:W-:Y:S01]  /*6400*/  PRMT R3, RZ, 0x7610, R3 ;  /* 0x00007610ff037816 */ /* 0x000fe20000000003 */
[----:B------:R-:W-:Y:S06]  /*6410*/  @P0 BRA `(.L_x_110) ;  /* 0x0000000400500947 */ /* 0x000fec0003800000 */
[----:B------:R-:W0:Y:S01]  /*6420*/  S2R R15, SR_CTAID.X ;  /* 0x00000000000f7919 */ /* 0x000e220000002500 */
[----:B------:R-:W-:Y:S01]  /*6430*/  ULDC.64 UR6, c[0x0][0x628] ;  /* 0x00018a0000067ab9 */ /* 0x000fe20000000a00 */
[----:B------:R-:W1:Y:S01]  /*6440*/  LDC R20, c[0x0][0x144] ;  /* 0x00005100ff147b82 */ /* 0x000e620000000800 */
[----:B------:R-:W-:Y:S01]  /*6450*/  ISETP.NE.U32.AND P0, PT, RZ, UR6, PT ;  /* 0x00000006ff007c0c */ /* 0x000fe2000bf05070 */
[----:B------:R-:W2:Y:S01]  /*6460*/  S2R R13, SR_CTAID.Y ;  /* 0x00000000000d7919 */ /* 0x000ea20000002600 */
[----:B------:R-:W-:Y:S01]  /*6470*/  ULDC UR8, c[0x0][0x150] ;  /* 0x0000540000087ab9 */ /* 0x000fe20000000800 */
[----:B------:R-:W-:Y:S01]  /*6480*/  ULDC UR9, c[0x0][0x630] ;  /* 0x00018c0000097ab9 */ /* 0x000fe20000000800 */
[----:B------:R-:W-:Y:S01]  /*6490*/  ISETP.NE.AND.EX P0, PT, RZ, UR7, PT, P0 ;  /* 0x00000007ff007c0c */ /* 0x000fe2000bf05300 */
[----:B------:R-:W-:Y:S01]  /*64a0*/  IMAD.MOV.U32 R4, RZ, RZ, R16 ;  /* 0x000000ffff047224 */ /* 0x000fe200078e0010 */
[----:B0-----:R-:W-:-:S05]  /*64b0*/  I2FP.F32.U32 R5, R15 ;  /* 0x0000000f00057245 */ /* 0x001fca0000201000 */
[----:B------:R-:W-:Y:S01]  /*64c0*/  FMUL R21, R5, UR8 ;  /* 0x0000000805157c20 */ /* 0x000fe20008400000 */
[----:B------:R-:W-:-:S05]  /*64d0*/  IMAD.MOV.U32 R5, RZ, RZ, R17 ;  /* 0x000000ffff057224 */ /* 0x000fca00078e0011 */
[----:B--2---:R-:W-:Y:S05]  /*64e0*/  @!P0 BRA `(.L_x_111) ;  /* 0x0000000000288947 */ /* 0x004fea0003800000 */
[----:B------:R-:W-:Y:S02]  /*64f0*/  ULDC UR8, c[0x0][0x634] ;  /* 0x00018d0000087ab9 */ /* 0x000fe40000000800 */
[----:B------:R-:W-:-:S05]  /*6500*/  IADD3 R5, P0, R16, UR8, RZ ;  /* 0x0000000810057c10 */ /* 0x000fca000ff1e0ff */
[----:B------:R-:W-:-:S04]  /*6510*/  IMAD.X R19, RZ, RZ, R17, P0 ;  /* 0x000000ffff137224 */ /* 0x000fc800000e0611 */
[----:B------:R-:W-:-:S04]  /*6520*/  IMAD.WIDE.U32 R6, R19, UR6, RZ ;  /* 0x0000000613067c25 */ /* 0x000fc8000f8e00ff */
[----:B------:R-:W-:-:S04]  /*6530*/  IMAD.WIDE.U32 R6, P0, R5, UR7, R6 ;  /* 0x0000000705067c25 */ /* 0x000fc8000f800006 */
[----:B------:R-:W-:-:S04]  /*6540*/  IMAD.WIDE.U32 R4, R5, UR6, RZ ;  /* 0x0000000605047c25 */ /* 0x000fc8000f8e00ff */
[----:B------:R-:W-:Y:S01]  /*6550*/  IMAD.MOV.U32 R4, RZ, RZ, R7 ;  /* 0x000000ffff047224 */ /* 0x000fe200078e0007 */
[----:B------:R-:W-:Y:S01]  /*6560*/  IADD3 RZ, P1, R5, R6, RZ ;  /* 0x0000000605ff7210 */ /* 0x000fe20007f3e0ff */
[----:B------:R-:W-:-:S04]  /*6570*/  IMAD.X R5, RZ, RZ, RZ, P0 ;  /* 0x000000ffff057224 */ /* 0x000fc800000e06ff */
[----:B------:R-:W-:-:S08]  /*6580*/  IMAD.WIDE.U32.X R4, R19, UR7, R4, P1 ;  /* 0x0000000713047c25 */ /* 0x000fd000088e0404 */
.L_x_111:
[--C-:B------:R-:W-:Y:S01]  /*6590*/  SHF.R.U64 R14, R4, UR9, R5.reuse ;  /* 0x00000009040e7c19 */ /* 0x100fe20008001205 */
[----:B------:R-:W0:Y:S01]  /*65a0*/  F2I.U32.TRUNC.NTZ R21, R21 ;  /* 0x0000001500157305 */ /* 0x000e22000020f000 */
[----:B------:R-:W-:Y:S01]  /*65b0*/  SHF.R.U32.HI R4, RZ, UR9, R5 ;  /* 0x00000009ff047c19 */ /* 0x000fe20008011605 */
[----:B------:R-:W-:Y:S01]  /*65c0*/  ULDC.64 UR6, c[0x0][0x620] ;  /* 0x0001880000067ab9 */ /* 0x000fe20000000a00 */
[----:B------:R-:W-:Y:S01]  /*65d0*/  IADD3 R7, P0, RZ, -R14, RZ ;  /* 0x8000000eff077210 */ /* 0x000fe20007f1e0ff */
[----:B------:R-:W-:Y:S01]  /*65e0*/  ULDC.64 UR8, c[0x0][0x640] ;  /* 0x0001900000087ab9 */ /* 0x000fe20000000a00 */
[----:B------:R-:W2:Y:S03]  /*65f0*/  LDC R22, c[0x0][0x148] ;  /* 0x00005200ff167b82 */ /* 0x000ea60000000800 */
[----:B------:R-:W-:Y:S01]  /*6600*/  IMAD.X R4, RZ, RZ, ~R4, P0 ;  /* 0x000000ffff047224 */ /* 0x000fe200000e0e04 */
[----:B------:R-:W-:-:S03]  /*6610*/  ISETP.NE.U32.AND P0, PT, RZ, UR8, PT ;  /* 0x00000008ff007c0c */ /* 0x000fc6000bf05070 */
[----:B------:R-:W-:Y:S01]  /*6620*/  IMAD R6, R4, UR6, RZ ;  /* 0x0000000604067c24 */ /* 0x000fe2000f8e02ff */
[----:B------:R-:W-:Y:S01]  /*6630*/  ISETP.NE.AND.EX P0, PT, RZ, UR9, PT, P0 ;  /* 0x00000009ff007c0c */ /* 0x000fe2000bf05300 */
[----:B------:R-:W-:Y:S01]  /*6640*/  IMAD.WIDE.U32 R4, R7, UR6, R16 ;  /* 0x0000000607047c25 */ /* 0x000fe2000f8e0010 */
[----:B------:R-:W-:-:S03]  /*6650*/  ULDC UR6, c[0x0][0x618] ;  /* 0x0001860000067ab9 */ /* 0x000fc60000000800 */
[----:B------:R-:W-:Y:S01]  /*6660*/  IMAD R7, R7, UR7, R6 ;  /* 0x0000000707077c24 */ /* 0x000fe2000f8e0206 */
[----:B------:R-:W-:Y:S01]  /*6670*/  ULDC UR7, c[0x0][0x154] ;  /* 0x0000550000077ab9 */ /* 0x000fe20000000800 */
[----:B0-----:R-:W-:Y:S02]  /*6680*/  IMAD.MOV R6, RZ, RZ, -R21 ;  /* 0x000000ffff067224 */ /* 0x001fe400078e0a15 */
[----:B------:R-:W-:Y:S02]  /*6690*/  IMAD.IADD R5, R5, 0x1, R7 ;  /* 0x0000000105057824 */ /* 0x000fe400078e0207 */
[----:B-1----:R-:W-:Y:S01]  /*66a0*/  IMAD R15, R20, R6, R15 ;  /* 0x00000006140f7224 */ /* 0x002fe200078e020f */
[----:B------:R-:W-:Y:S02]  /*66b0*/  I2FP.F32.U32 R6, R13 ;  /* 0x0000000d00067245 */ /* 0x000fe40000201000 */
[--C-:B------:R-:W-:Y:S02]  /*66c0*/  SHF.R.U64 R19, R4, UR6, R5.reuse ;  /* 0x0000000604137c19 */ /* 0x100fe40008001205 */
[----:B------:R-:W-:Y:S01]  /*66d0*/  SHF.R.U32.HI R4, RZ, UR6, R5 ;  /* 0x00000006ff047c19 */ /* 0x000fe20008011605 */
[----:B------:R-:W-:Y:S01]  /*66e0*/  FMUL R6, R6, UR7 ;  /* 0x0000000706067c20 */ /* 0x000fe20008400000 */
[----:B------:R-:W-:-:S02]  /*66f0*/  ULDC UR6, c[0x0][0x608] ;  /* 0x0001820000067ab9 */ /* 0x000fc40000000800 */
[--C-:B------:R-:W-:Y:S01]  /*6700*/  SHF.R.U64 R21, R19, UR6, R4.reuse ;  /* 0x0000000613157c19 */ /* 0x100fe20008001204 */
[----:B------:R0:W1:Y:S01]  /*6710*/  F2I.U32.TRUNC.NTZ R24, R6 ;  /* 0x0000000600187305 */ /* 0x000062000020f000 */
[----:B------:R-:W-:Y:S01]  /*6720*/  SHF.R.U32.HI R4, RZ, UR6, R4 ;  /* 0x00000006ff047c19 */ /* 0x000fe20008011604 */
[----:B------:R-:W-:-:S03]  /*6730*/  ULDC UR6, c[0x0][0x658] ;  /* 0x0001960000067ab9 */ /* 0x000fc60000000800 */
[--C-:B------:R-:W-:Y:S02]  /*6740*/  SHF.R.U64 R20, R21, UR6, R4.reuse ;  /* 0x0000000615147c19 */ /* 0x100fe40008001204 */
[----:B------:R-:W-:-:S03]  /*6750*/  SHF.R.U32.HI R23, RZ, UR6, R4 ;  /* 0x00000006ff177c19 */ /* 0x000fc60008011604 */
[----:B------:R-:W-:Y:S02]  /*6760*/  IMAD.MOV.U32 R4, RZ, RZ, R20 ;  /* 0x000000ffff047224 */ /* 0x000fe400078e0014 */
[----:B------:R-:W-:Y:S01]  /*6770*/  IMAD.MOV.U32 R5, RZ, RZ, R23 ;  /* 0x000000ffff057224 */ /* 0x000fe200078e0017 */
[----:B0-----:R-:W-:Y:S06]  /*6780*/  @!P0 BRA `(.L_x_112) ;  /* 0x0000000000288947 */ /* 0x001fec0003800000 */
        /* <DEDUP_REMOVED lines=10> */
.L_x_112:
[----:B------:R-:W-:Y:S01]  /*6830*/  ISETP.NE.AND P0, PT, R2, 0x1, PT ;  /* 0x000000010200780c */ /* 0x000fe20003f05270 */
[----:B------:R-:W-:Y:S01]  /*6840*/  ULDC UR6, c[0x0][0x648] ;  /* 0x0001920000067ab9 */ /* 0x000fe20000000800 */
[----:B------:R-:W-:Y:S01]  /*6850*/  LOP3.LUT R21, R21, UR29, RZ, 0xc0, !PT ;  /* 0x0000001d15157c12 */ /* 0x000fe2000f8ec0ff */
[----:B-1----:R-:W-:Y:S01]  /*6860*/  IMAD.MOV R24, RZ, RZ, -R24 ;  /* 0x000000ffff187224 */ /* 0x002fe200078e0a18 */
[----:B------:R-:W-:Y:S01]  /*6870*/  SHF.R.U64 R4, R4, UR6, R5 ;  /* 0x0000000604047c19 */ /* 0x000fe20008001205 */
[----:B------:R-:W-:Y:S01]  /*6880*/  ULDC UR6, c[0x0][0x638] ;  /* 0x00018e0000067ab9 */ /* 0x000fe20000000800 */
[----:B------:R-:W-:Y:S01]  /*6890*/  LOP3.LUT R19, R19, UR13, RZ, 0xc0, !PT ;  /* 0x0000000d13137c12 */ /* 0x000fe2000f8ec0ff */
[----:B------:R-:W-:Y:S01]  /*68a0*/  ULDC UR7, c[0x0][0x610] ;  /* 0x0001840000077ab9 */ /* 0x000fe20000000800 */
[----:B------:R-:W-:Y:S02]  /*68b0*/  IMAD.MOV.U32 R6, RZ, RZ, R14 ;  /* 0x000000ffff067224 */ /* 0x000fe400078e000e */
[----:B------:R-:W-:-:S02]  /*68c0*/  IMAD.MOV R5, RZ, RZ, -R4 ;  /* 0x000000ffff057224 */ /* 0x000fc400078e0a04 */
[----:B------:R-:W-:Y:S02]  /*68d0*/  IMAD R4, R4, UR21, R21 ;  /* 0x0000001504047c24 */ /* 0x000fe4000f8e0215 */
[----:B--2---:R-:W-:Y:S02]  /*68e0*/  @P0 IMAD R15, R22, R24, R13 ;  /* 0x00000018160f0224 */ /* 0x004fe400078e020d */
[----:B------:R-:W-:Y:S01]  /*68f0*/  IMAD R20, R5, UR6, R20 ;  /* 0x0000000605147c24 */ /* 0x000fe2000f8e0214 */
[----:B------:R-:W-:Y:S01]  /*6900*/  ULDC UR6, c[0x0][0x600] ;  /* 0x0001800000067ab9 */ /* 0x000fe20000000800 */
[----:B------:R-:W-:Y:S02]  /*6910*/  IMAD R15, R4, UR7, R15 ;  /* 0x00000007040f7c24 */ /* 0x000fe4000f8e020f */
[----:B------:R-:W-:Y:S02]  /*6920*/  IMAD R20, R20, UR6, R19 ;  /* 0x0000000614147c24 */ /* 0x000fe4000f8e0213 */
[----:B------:R-:W-:-:S03]  /*6930*/  IMAD.MOV.U32 R4, RZ, RZ, 0x1 ;  /* 0x00000001ff047424 */ /* 0x000fc600078e00ff */
[----:B------:R-:W-:Y:S02]  /*6940*/  SEL R13, R20, R15, !P0 ;  /* 0x0000000f140d7207 */ /* 0x000fe40004000000 */
[----:B------:R-:W-:-:S07]  /*6950*/  SEL R19, R15, R20, !P0 ;  /* 0x000000140f137207 */ /* 0x000fce0004000000 */
.L_x_110:
[----:B------:R-:W-:Y:S05]  /*6960*/  BSYNC B1 ;  /* 0x0000000000017941 */ /* 0x000fea0003800000 */
.L_x_109:
[----:B------:R-:W-:-:S13]  /*6970*/  LOP3.LUT P0, RZ, R4, 0xff, RZ, 0xc0, !PT ;  /* 0x000000ff04ff7812 */ /* 0x000fda000780c0ff */
[----:B------:R-:W-:Y:S05]  /*6980*/  @P0 BRA `(.L_x_113) ;  /* 0xfffffff000a80947 */ /* 0x000fea000383ffff */
[----:B------:R-:W-:Y:S05]  /*6990*/  BSYNC B0 ;  /* 0x0000000000007941 */ /* 0x000fea0003800000 */
.L_x_102:
[----:B------:R-:W-:-:S03]  /*69a0*/  UMOV UR6, 0xffffffff ;  /* 0xffffffff00067882 */ /* 0x000fc60000000000 */
[----:B------:R-:W-:Y:S05]  /*69b0*/  BRA.DIV UR6, `(.L_x_114) ;  /* 0x0000000206cc7947 */ /* 0x000fea000b800000 */
[----:B------:R-:W-:-:S13]  /*69c0*/  ELECT P6, URZ, PT ;  /* 0x00000000003f782f */ /* 0x000fda00038c0000 */
.L_x_126:
[----:B------:R-:W-:Y:S04]  /*69d0*/  BSSY B0, `(.L_x_115) ;  /* 0x0000019000007945 */ /* 0x000fe80003800000 */
[----:B------:R-:W-:Y:S05]  /*69e0*/  @!P6 BRA `(.L_x_116) ;  /* 0x00000000005ce947 */ /* 0x000fea0003800000 */
[----:B------:R-:W-:-:S04]  /*69f0*/  LOP3.LUT R18, R18, 0x2, RZ, 0xfc, !PT ;  /* 0x0000000212127812 */ /* 0x000fc800078efcff */
[----:B------:R-:W-:-:S13]  /*6a00*/  ISETP.NE.AND P0, PT, R18, 0x3, PT ;  /* 0x000000031200780c */ /* 0x000fda0003f05270 */
[----:B------:R-:W-:Y:S05]  /*6a10*/  @!P0 BRA `(.L_x_117) ;  /* 0x0000000000048947 */ /* 0x000fea0003800000 */
[----:B------:R-:W-:Y:S01]  /*6a20*/  BPT.TRAP 0x1 ;  /* 0x000000040000795c */ /* 0x000fe20000300000 */
.L_x_117:
[----:B------:R-:W0:Y:S01]  /*6a30*/  S2R R3, SR_CgaCtaId ;  /* 0x0000000000037919 */ /* 0x000e220000008800 */
[----:B------:R-:W-:Y:S02]  /*6a40*/  MOV R0, 0x400 ;  /* 0x0000040000007802 */ /* 0x000fe40000000f00 */
[----:B------:R-:W-:Y:S02]  /*6a50*/  SHF.L.U32 R2, R10, 0x1f, RZ ;  /* 0x0000001f0a027819 */ /* 0x000fe400000006ff */
[----:B0-----:R-:W-:-:S05]  /*6a60*/  LEA R0, R3, R0, 0x18 ;  /* 0x0000000003007211 */ /* 0x001fca00078ec0ff */
[----:B------:R-:W-:-:S04]  /*6a70*/  VIADD R0, R0, 0x10 ;  /* 0x0000001000007836 */ /* 0x000fc80000000000 */
[C---:B------:R-:W-:Y:S02]  /*6a80*/  IMAD R5, R9.reuse, 0x8, R0 ;  /* 0x0000000809057824 */ /* 0x040fe400078e0200 */
[----:B------:R-:W-:Y:S02]  /*6a90*/  VIADD R9, R9, 0x1 ;  /* 0x0000000109097836 */ /* 0x000fe40000000000 */
[----:B------:R-:W0:Y:S03]  /*6aa0*/  SYNCS.PHASECHK.TRANS64.TRYWAIT P0, [R5+URZ], R2 ;  /* 0x00000002050075a7 */ /* 0x000e26000800017f */
[----:B------:R-:W-:-:S04]  /*6ab0*/  ISETP.NE.AND P1, PT, R9, 0x2, PT ;  /* 0x000000020900780c */ /* 0x000fc80003f25270 */
[----:B------:R-:W-:Y:S02]  /*6ac0*/  SEL R3, RZ, 0x1, P1 ;  /* 0x00000001ff037807 */ /* 0x000fe40000800000 */
[----:B------:R-:W-:Y:S02]  /*6ad0*/  SEL R9, R9, RZ, P1 ;  /* 0x000000ff09097207 */ /* 0x000fe40000800000 */
[----:B------:R-:W-:Y:S01]  /*6ae0*/  LOP3.LUT R3, R10, R3, RZ, 0x3c, !PT ;  /* 0x000000030a037212 */ /* 0x000fe200078e3cff */
[----:B0-----:R-:W-:Y:S06]  /*6af0*/  @!P0 BRA `(.L_x_118) ;  /* 0x00000000009c8947 */ /* 0x001fec0003800000 */
.L_x_127:
[----:B------:R-:W-:Y:S01]  /*6b00*/  IMAD R9, R9, 0x8, R0 ;  /* 0x0000000809097824 */ /* 0x000fe200078e0200 */
[----:B------:R-:W-:-:S07]  /*6b10*/  SHF.L.U32 R0, R3, 0x1f, RZ ;  /* 0x0000001f03007819 */ /* 0x000fce00000006ff */
.L_x_119:
[----:B-1----:R1:W2:Y:S02]  /*6b20*/  SYNCS.PHASECHK.TRANS64.TRYWAIT P0, [R9+URZ], R0 ;  /* 0x00000000090075a7 */ /* 0x0022a4000800017f */
[----:B--2---:R-:W-:Y:S05]  /*6b30*/  @!P0 NANOSLEEP.SYNCS 0x989680 ;  /* 0x009896800000895d */ /* 0x004fea0003900000 */
[----:B------:R-:W2:Y:S02]  /*6b40*/  @!P0 SYNCS.PHASECHK.TRANS64 P0, [R9+URZ], R0 ;  /* 0x00000000090085a7 */ /* 0x000ea4000800007f */
[----:B--2---:R-:W-:Y:S05]  /*6b50*/  @!P0 BRA `(.L_x_119) ;  /* 0xfffffffc00f08947 */ /* 0x004fea000383ffff */
.L_x_116:
[----:B------:R-:W-:Y:S05]  /*6b60*/  BSYNC B0 ;  /* 0x0000000000007941 */ /* 0x000fea0003800000 */
.L_x_115:
[----:B------:R-:W-:Y:S05]  /*6b70*/  EXIT ;  /* 0x000000000000794d */ /* 0x000fea0003800000 */
.L_x_21:
[----:B-1----:R1:W2:Y:S02]  /*6b80*/  SYNCS.PHASECHK.TRANS64.TRYWAIT P1, [R3+URZ], R0 ;  /* 0x00000000030075a7 */ /* 0x0022a4000802017f */
[----:B--2---:R-:W-:Y:S05]  /*6b90*/  @!P1 NANOSLEEP.SYNCS 0x989680 ;  /* 0x009896800000995d */ /* 0x004fea0003900000 */
[----:B------:R-:W2:Y:S02]  /*6ba0*/  @!P1 SYNCS.PHASECHK.TRANS64 P1, [R3+URZ], R0 ;  /* 0x00000000030095a7 */ /* 0x000ea4000802007f */
[----:B--2---:R-:W-:Y:S05]  /*6bb0*/  @!P1 BRA `(.L_x_21) ;  /* 0xfffffffc00f09947 */ /* 0x004fea000383ffff */
[----:B------:R-:W-:Y:S05]  /*6bc0*/  BRA `(.L_x_20) ;  /* 0xffffffa800f07947 */ /* 0x000fea000383ffff */
.L_x_26:
[----:B-1----:R1:W2:Y:S02]  /*6bd0*/  SYNCS.PHASECHK.TRANS64.TRYWAIT P1, [R5+URZ], R4 ;  /* 0x00000004050075a7 */ /* 0x0022a4000802017f */
[----:B--2---:R-:W-:Y:S05]  /*6be0*/  @!P1 NANOSLEEP.SYNCS 0x989680 ;  /* 0x009896800000995d */ /* 0x004fea0003900000 */
[----:B------:R-:W2:Y:S02]  /*6bf0*/  @!P1 SYNCS.PHASECHK.TRANS64 P1, [R5+URZ], R4 ;  /* 0x00000004050095a7 */ /* 0x000ea4000802007f */
[----:B--2---:R-:W-:Y:S05]  /*6c00*/  @!P1 BRA `(.L_x_26) ;  /* 0xfffffffc00f09947 */ /* 0x004fea000383ffff */
[----:B------:R-:W-:Y:S05]  /*6c10*/  BRA `(.L_x_25) ;  /* 0xffffffb400187947 */ /* 0x000fea000383ffff */
.L_x_103:
[----:B------:R-:W-:Y:S01]  /*6c20*/  BSSY B1, `(.L_x_120) ;  /* 0x0000006000017945 */ /* 0x000fe20003800000 */
[----:B------:R-:W-:-:S07]  /*6c30*/  IMAD.MOV.U32 R15, RZ, RZ, -0x1 ;  /* 0xffffffffff0f7424 */ /* 0x000fce00078e00ff */
[----:B------:R-:W-:Y:S05]  /*6c40*/  WARPSYNC.COLLECTIVE R15, `(.L_x_121) ;  /* 0x000000000f0c7348 */ /* 0x000fea0003c00000 */
[----:B------:R-:W-:Y:S02]  /*6c50*/  ELECT P6, UR62, PT ;  /* 0x00000000003e782f */ /* 0x000fe400038c0000 */
[----:B------:R-:W-:Y:S01]  /*6c60*/  MOV R14, UR62 ;  /* 0x0000003e000e7c02 */ /* 0x000fe20008000f00 */
[----:B------:R-:W-:Y:S10]  /*6c70*/  ENDCOLLECTIVE ;  /* 0x000000000000791b */ /* 0x000ff40003800000 */
.L_x_121:
[----:B------:R-:W-:Y:S05]  /*6c80*/  BSYNC B1 ;  /* 0x0000000000017941 */ /* 0x000fea0003800000 */
.L_x_120:
[----:B------:R-:W-:Y:S05]  /*6c90*/  BRA `(.L_x_122) ;  /* 0xffffffec00f07947 */ /* 0x000fea000383ffff */
.L_x_106:
[----:B-1----:R1:W2:Y:S02]  /*6ca0*/  SYNCS.PHASECHK.TRANS64.TRYWAIT P0, [R20+URZ+0x10], R13 ;  /* 0x0000100d140075a7 */ /* 0x0022a4000800017f */
[----:B--2---:R-:W-:Y:S05]  /*6cb0*/  @!P0 NANOSLEEP.SYNCS 0x989680 ;  /* 0x009896800000895d */ /* 0x004fea0003900000 */
[----:B------:R-:W2:Y:S02]  /*6cc0*/  @!P0 SYNCS.PHASECHK.TRANS64 P0, [R20+URZ+0x10], R13 ;  /* 0x0000100d140085a7 */ /* 0x000ea4000800007f */
[----:B--2---:R-:W-:Y:S05]  /*6cd0*/  @!P0 BRA `(.L_x_106) ;  /* 0xfffffffc00f08947 */ /* 0x004fea000383ffff */
[----:B------:R-:W-:Y:S05]  /*6ce0*/  BRA `(.L_x_123) ;  /* 0xfffffff0002c7947 */ /* 0x000fea000383ffff */
.L_x_114:
[----:B------:R-:W-:Y:S01]  /*6cf0*/  BSSY B0, `(.L_x_124) ;  /* 0x0000006000007945 */ /* 0x000fe20003800000 */
[----:B------:R-:W-:-:S07]  /*6d00*/  IMAD.MOV.U32 R15, RZ, RZ, -0x1 ;  /* 0xffffffffff0f7424 */ /* 0x000fce00078e00ff */
[----:B------:R-:W-:Y:S05]  /*6d10*/  WARPSYNC.COLLECTIVE R15, `(.L_x_125) ;  /* 0x000000000f0c7348 */ /* 0x000fea0003c00000 */
[----:B------:R-:W-:Y:S02]  /*6d20*/  ELECT P6, UR62, PT ;  /* 0x00000000003e782f */ /* 0x000fe400038c0000 */
[----:B------:R-:W-:Y:S01]  /*6d30*/  MOV R14, UR62 ;  /* 0x0000003e000e7c02 */ /* 0x000fe20008000f00 */
[----:B------:R-:W-:Y:S10]  /*6d40*/  ENDCOLLECTIVE ;  /* 0x000000000000791b */ /* 0x000ff40003800000 */
.L_x_125:
[----:B------:R-:W-:Y:S05]  /*6d50*/  BSYNC B0 ;  /* 0x0000000000007941 */ /* 0x000fea0003800000 */
.L_x_124:
[----:B------:R-:W-:Y:S05]  /*6d60*/  BRA `(.L_x_126) ;  /* 0xfffffffc00187947 */ /* 0x000fea000383ffff */
.L_x_118:
[----:B0-----:R0:W1:Y:S02]  /*6d70*/  SYNCS.PHASECHK.TRANS64.TRYWAIT P0, [R5+URZ], R2 ;  /* 0x00000002050075a7 */ /* 0x001064000800017f */
[----:B-1----:R-:W-:Y:S05]  /*6d80*/  @!P0 NANOSLEEP.SYNCS 0x989680 ;  /* 0x009896800000895d */ /* 0x002fea0003900000 */
[----:B------:R-:W1:Y:S02]  /*6d90*/  @!P0 SYNCS.PHASECHK.TRANS64 P0, [R5+URZ], R2 ;  /* 0x00000002050085a7 */ /* 0x000e64000800007f */
[----:B-1----:R-:W-:Y:S05]  /*6da0*/  @!P0 BRA `(.L_x_118) ;  /* 0xfffffffc00f08947 */ /* 0x002fea000383ffff */
[----:B------:R-:W-:Y:S05]  /*6db0*/  BRA `(.L_x_127) ;  /* 0xfffffffc00507947 */ /* 0x000fea000383ffff */
.L_x_128:
[----:B------:R-:W-:-:S00]  /*6dc0*/  BRA `(.L_x_128) ;  /* 0xfffffffc00fc7947 */ /* 0x000fc0000383ffff */
[----:B------:R-:W-:-:S00]  /*6dd0*/  NOP ;  /* 0x0000000000007918 */ /* 0x000fc00000000000 */
        /* <DEDUP_REMOVED lines=10> */
.L_x_129:


//--------------------- .nv.global.init           --------------------------
	.section	.nv.global.init,"aw",@progbits
.nv.global.init:
	.type		$str$22,@object
	.size		$str$22,($str$23 - $str$22)
$str$22:
        /*0000*/ 	.byte	0x6b, 0x5f, 0x74, 0x69, 0x6c, 0x65, 0x5f, 0x63, 0x6f, 0x75, 0x6e, 0x74, 0x20, 0x3e, 0x3d, 0x20
        /*0010*/ 	.byte	0x31, 0x00
	.type		$str$23,@object
	.size		$str$23,(__unnamed_1 - $str$23)
$str$23:
        /*0012*/ 	.byte	0x2f, 0x74, 0x6d, 0x70, 0x2f, 0x63, 0x75, 0x74, 0x6c, 0x61, 0x73, 0x73, 0x5f, 0x73, 0x77, 0x65
        /*0022*/ 	.byte	0x65, 0x70, 0x5f, 0x73, 0x72, 0x63, 0x2f, 0x69, 0x6e, 0x63, 0x6c, 0x75, 0x64, 0x65, 0x2f, 0x63
        /*0032*/ 	.byte	0x75, 0x74, 0x6c, 0x61, 0x73, 0x73, 0x2f, 0x67, 0x65, 0x6d, 0x6d, 0x2f, 0x63, 0x6f, 0x6c, 0x6c
        /*0042*/ 	.byte	0x65, 0x63, 0x74, 0x69, 0x76, 0x65, 0x2f, 0x73, 0x6d, 0x39, 0x30, 0x5f, 0x6d, 0x6d, 0x61, 0x5f
        /*0052*/ 	.byte	0x74, 0x6d, 0x61, 0x5f, 0x67, 0x6d, 0x6d, 0x61, 0x5f, 0x73, 0x73, 0x5f, 0x77, 0x61, 0x72, 0x70
        /*0062*/ 	.byte	0x73, 0x70, 0x65, 0x63, 0x69, 0x61, 0x6c, 0x69, 0x7a, 0x65, 0x64, 0x2e, 0x68, 0x70, 0x70, 0x00
	.type		__unnamed_1,@object
	.size		__unnamed_1,(.L_0 - __unnamed_1)
__unnamed_1:
        /*0072*/ 	.byte	0x76, 0x6f, 0x69, 0x64, 0x20, 0x63, 0x75, 0x74, 0x6c, 0x61, 0x73, 0x73, 0x3a, 0x3a, 0x67, 0x65
        /* <DEDUP_REMOVED lines=178> */
        /*0ba2*/ 	.byte	0x00
.L_0:


//--------------------- .nv.shared._ZN7cutlass13device_kernelINS_4gemm6kernel13GemmUniversalIN4cute5tupleIJiiiiEEENS1_10collective13CollectiveMmaINS1_34MainloopSm90TmaGmmaWarpSpecializedILi2ENS5_IJNS4_1CILi4EEENSA_ILi2EEENSA_ILi1EEEEEENS1_35KernelTmaWarpSpecializedCooperativeEEENS5_IJNSA_ILi128EEENSA_ILi64EEESH_EEENS_10tfloat32_tENS5_IJlSD_lEEESK_SL_NS4_8TiledMMAINS4_8MMA_AtomIJNS4_4SM904GMMA29MMA_64x64x8_F32TF32TF32_SS_TNILNSP_7ScaleInE1ELSR_1EEEEEENS4_6LayoutINS5_IJSC_SD_SD_EEENS5_IJSD_NSA_ILi0EEESW_EEEEENS5_IJNS4_10UnderscoreESZ_SZ_EEEEENS4_23SM90_TMA_LOAD_MULTICASTENS4_14ComposedLayoutINS4_7SwizzleILi3ELi4ELi3EEENS4_18smem_ptr_flag_bitsILi32EEENSU_INS5_IJNSA_ILi8EEENSA_ILi32EEEEEENS5_IJS19_SD_EEEEEEEvNS4_8identityES12_S1D_vS1E_EENS_8epilogue10collective6detail29Sm90TmaWarpSpecializedAdapterINS1H_15DefaultEpilogueISK_SL_SL_NS1G_6thread17LinearCombinationISK_Li1EffLNS1L_9ScaleType4KindE0ELNS_15FloatRoundStyleE2ESK_EENS1_15EpilogueDefaultEEEEEvvEEEEvNT_6ParamsE --------------------------
	.section	.nv.shared._ZN7cutlass13device_kernelINS_4gemm6kernel13GemmUniversalIN4cute5tupleIJiiiiEEENS1_10collective13CollectiveMmaINS1_34MainloopSm90TmaGmmaWarpSpecializedILi2ENS5_IJNS4_1CILi4EEENSA_ILi2EEENSA_ILi1EEEEEENS1_35KernelTmaWarpSpecializedCooperativeEEENS5_IJNSA_ILi128EEENSA_ILi64EEESH_EEENS_10tfloat32_tENS5_IJlSD_lEEESK_SL_NS4_8TiledMMAINS4_8MMA_AtomIJNS4_4SM904GMMA29MMA_64x64x8_F32TF32TF32_SS_TNILNSP_7ScaleInE1ELSR_1EEEEEENS4_6LayoutINS5_IJSC_SD_SD_EEENS5_IJSD_NSA_ILi0EEESW_EEEEENS5_IJNS4_10UnderscoreESZ_SZ_EEEEENS4_23SM90_TMA_LOAD_MULTICASTENS4_14ComposedLayoutINS4_7SwizzleILi3ELi4ELi3EEENS4_18smem_ptr_flag_bitsILi32EEENSU_INS5_IJNSA_ILi8EEENSA_ILi32EEEEEENS5_IJS19_SD_EEEEEEEvNS4_8identityES12_S1D_vS1E_EENS_8epilogue10collective6detail29Sm90TmaWarpSpecializedAdapterINS1H_15DefaultEpilogueISK_SL_SL_NS1G_6thread17LinearCombinationISK_Li1EffLNS1L_9ScaleType4KindE0ELNS_15FloatRoundStyleE2ESK_EENS1_15EpilogueDefaultEEEEEvvEEEEvNT_6ParamsE,"aw",@nobits
	.sectionflags	@""
	.align	16
	.zero		1024


//--------------------- .nv.shared.reserved.0     --------------------------
	.section	.nv.shared.reserved.0,"aw",@nobits
	.weak		__nv_reservedSMEM_offset_0_alias
	.size		__nv_reservedSMEM_offset_0_alias, 0, 0
	.other		__nv_reservedSMEM_offset_0_alias,@"STO_CUDA_RESERVED_SHARED STV_DEFAULT"
__nv_reservedSMEM_offset_0_alias:
	.zero		0


//--------------------- .nv.global                --------------------------
	.section	.nv.global,"aw",@nobits
.nv.global:
	.type		_ZN40_INTERNAL_fca69ee0_4_k_cu_cbbaef60_320554cute1_E,@object
	.size		_ZN40_INTERNAL_fca69ee0_4_k_cu_cbbaef60_320554cute1_E,(_ZN40_INTERNAL_fca69ee0_4_k_cu_cbbaef60_320554cuda3std3__45__cpo6cbeginE - _ZN40_INTERNAL_fca69ee0_4_k_cu_cbbaef60_320554cute1_E)
_ZN40_INTERNAL_fca69ee0_4_k_cu_cbbaef60_320554cute1_E:
	.zero		1
	.type		_ZN40_INTERNAL_fca69ee0_4_k_cu_cbbaef60_320554cuda3std3__45__cpo6cbeginE,@object
	.size		_ZN40_INTERNAL_fca69ee0_4_k_cu_cbbaef60_320554cuda3std3__45__cpo6cbeginE,(_ZN40_INTERNAL_fca69ee0_4_k_cu_cbbaef60_320554cuda3std3__48in_placeE - _ZN40_INTERNAL_fca69ee0_4_k_cu_cbbaef60_320554cuda3std3__45__cpo6cbeginE)
_ZN40_INTERNAL_fca69ee0_4_k_cu_cbbaef60_320554cuda3std3__45__cpo6cbeginE:
	.zero		1
	.type		_ZN40_INTERNAL_fca69ee0_4_k_cu_cbbaef60_320554cuda3std3__48in_placeE,@object
	.size		_ZN40_INTERNAL_fca69ee0_4_k_cu_cbbaef60_320554cuda3std3__48in_placeE,(_ZN40_INTERNAL_fca69ee0_4_k_cu_cbbaef60_320554cuda3std6ranges3__45__cpo9iter_moveE - _ZN40_INTERNAL_fca69ee0_4_k_cu_cbbaef60_320554cuda3std3__48in_placeE)
_ZN40_INTERNAL_fca69ee0_4_k_cu_cbbaef60_320554cuda3std3__48in_placeE:
	.zero		1
	.type		_ZN40_INTERNAL_fca69ee0_4_k_cu_cbbaef60_320554cuda3std6ranges3__45__cpo9iter_moveE,@object
	.size		_ZN40_INTERNAL_fca69ee0_4_k_cu_cbbaef60_320554cuda3std6ranges3__45__cpo9iter_moveE,(_ZN40_INTERNAL_fca69ee0_4_k_cu_cbbaef60_320554cuda3std3__45__cpo5beginE - _ZN40_INTERNAL_fca69ee0_4_k_cu_cbbaef60_320554cuda3std6ranges3__45__cpo9iter_moveE)
_ZN40_INTERNAL_fca69ee0_4_k_cu_cbbaef60_320554cuda3std6ranges3__45__cpo9iter_moveE:
	.zero		1
	.type		_ZN40_INTERNAL_fca69ee0_4_k_cu_cbbaef60_320554cuda3std3__45__cpo5beginE,@object
	.size		_ZN40_INTERNAL_fca69ee0_4_k_cu_cbbaef60_320554cuda3std3__45__cpo5beginE,(_ZN40_INTERNAL_fca69ee0_4_k_cu_cbbaef60_320554cuda3std3__442_GLOBAL__N__fca69ee0_4_k_cu_cbbaef60_320556ignoreE - _ZN40_INTERNAL_fca69ee0_4_k_cu_cbbaef60_320554cuda3std3__45__cpo5beginE)
_ZN40_INTERNAL_fca69ee0_4_k_cu_cbbaef60_320554cuda3std3__45__cpo5beginE:
	.zero		1
	.type		_ZN40_INTERNAL_fca69ee0_4_k_cu_cbbaef60_320554cuda3std3__442_GLOBAL__N__fca69ee0_4_k_cu_cbbaef60_320556ignoreE,@object
	.size		_ZN40_INTERNAL_fca69ee0_4_k_cu_cbbaef60_320554cuda3std3__442_GLOBAL__N__fca69ee0_4_k_cu_cbbaef60_320556ignoreE,(_ZN40_INTERNAL_fca69ee0_4_k_cu_cbbaef60_320554cute7productE - _ZN40_INTERNAL_fca69ee0_4_k_cu_cbbaef60_320554cuda3std3__442_GLOBAL__N__fca69ee0_4_k_cu_cbbaef60_320556ignoreE)
_ZN40_INTERNAL_fca69ee0_4_k_cu_cbbaef60_320554cuda3std3__442_GLOBAL__N__fca69ee0_4_k_cu_cbbaef60_320556ignoreE:
	.zero		1
	.type		_ZN40_INTERNAL_fca69ee0_4_k_cu_cbbaef60_320554cute7productE,@object
	.size		_ZN40_INTERNAL_fca69ee0_4_k_cu_cbbaef60_320554cute7productE,(_ZN40_INTERNAL_fca69ee0_4_k_cu_cbbaef60_320554cuda3std3__45__cpo3endE - _ZN40_INTERNAL_fca69ee0_4_k_cu_cbbaef60_320554cute7productE)
_ZN40_INTERNAL_fca69ee0_4_k_cu_cbbaef60_320554cute7productE:
	.zero		1
	.type		_ZN40_INTERNAL_fca69ee0_4_k_cu_cbbaef60_320554cuda3std3__45__cpo3endE,@object
	.size		_ZN40_INTERNAL_fca69ee0_4_k_cu_cbbaef60_320554cuda3std3__45__cpo3endE,(_ZN40_INTERNAL_fca69ee0_4_k_cu_cbbaef60_320554cuda3std3__419piecewise_constructE - _ZN40_INTERNAL_fca69ee0_4_k_cu_cbbaef60_320554cuda3std3__45__cpo3endE)
_ZN40_INTERNAL_fca69ee0_4_k_cu_cbbaef60_320554cuda3std3__45__cpo3endE:
	.zero		1
	.type		_ZN40_INTERNAL_fca69ee0_4_k_cu_cbbaef60_320554cuda3std3__419piecewise_constructE,@object
	.size		_ZN40_INTERNAL_fca69ee0_4_k_cu_cbbaef60_320554cuda3std3__419piecewise_constructE,(_ZN40_INTERNAL_fca69ee0_4_k_cu_cbbaef60_320554cuda3std3__45__cpo4cendE - _ZN40_INTERNAL_fca69ee0_4_k_cu_cbbaef60_320554cuda3std3__419piecewise_constructE)
_ZN40_INTERNAL_fca69ee0_4_k_cu_cbbaef60_320554cuda3std3__419piecewise_constructE:
	.zero		1
	.type		_ZN40_INTERNAL_fca69ee0_4_k_cu_cbbaef60_320554cuda3std3__45__cpo4cendE,@object
	.size		_ZN40_INTERNAL_fca69ee0_4_k_cu_cbbaef60_320554cuda3std3__45__cpo4cendE,(_ZN40_INTERNAL_fca69ee0_4_k_cu_cbbaef60_320554cuda3std6ranges3__45__cpo4swapE - _ZN40_INTERNAL_fca69ee0_4_k_cu_cbbaef60_320554cuda3std3__45__cpo4cendE)
_ZN40_INTERNAL_fca69ee0_4_k_cu_cbbaef60_320554cuda3std3__45__cpo4cendE:
	.zero		1
	.type		_ZN40_INTERNAL_fca69ee0_4_k_cu_cbbaef60_320554cuda3std6ranges3__45__cpo4swapE,@object
	.size		_ZN40_INTERNAL_fca69ee0_4_k_cu_cbbaef60_320554cuda3std6ranges3__45__cpo4swapE,(.L_8 - _ZN40_INTERNAL_fca69ee0_4_k_cu_cbbaef60_320554cuda3std6ranges3__45__cpo4swapE)
_ZN40_INTERNAL_fca69ee0_4_k_cu_cbbaef60_320554cuda3std6ranges3__45__cpo4swapE:
	.zero		1
.L_8:


//--------------------- .nv.constant0._ZN7cutlass13device_kernelINS_4gemm6kernel13GemmUniversalIN4cute5tupleIJiiiiEEENS1_10collective13CollectiveMmaINS1_34MainloopSm90TmaGmmaWarpSpecializedILi2ENS5_IJNS4_1CILi4EEENSA_ILi2EEENSA_ILi1EEEEEENS1_35KernelTmaWarpSpecializedCooperativeEEENS5_IJNSA_ILi128EEENSA_ILi64EEESH_EEENS_10tfloat32_tENS5_IJlSD_lEEESK_SL_NS4_8TiledMMAINS4_8MMA_AtomIJNS4_4SM904GMMA29MMA_64x64x8_F32TF32TF32_SS_TNILNSP_7ScaleInE1ELSR_1EEEEEENS4_6LayoutINS5_IJSC_SD_SD_EEENS5_IJSD_NSA_ILi0EEESW_EEEEENS5_IJNS4_10UnderscoreESZ_SZ_EEEEENS4_23SM90_TMA_LOAD_MULTICASTENS4_14ComposedLayoutINS4_7SwizzleILi3ELi4ELi3EEENS4_18smem_ptr_flag_bitsILi32EEENSU_INS5_IJNSA_ILi8EEENSA_ILi32EEEEEENS5_IJS19_SD_EEEEEEEvNS4_8identityES12_S1D_vS1E_EENS_8epilogue10collective6detail29Sm90TmaWarpSpecializedAdapterINS1H_15DefaultEpilogueISK_SL_SL_NS1G_6thread17LinearCombinationISK_Li1EffLNS1L_9ScaleType4KindE0ELNS_15FloatRoundStyleE2ESK_EENS1_15EpilogueDefaultEEEEEvvEEEEvNT_6ParamsE --------------------------
	.section	.nv.constant0._ZN7cutlass13device_kernelINS_4gemm6kernel13GemmUniversalIN4cute5tupleIJiiiiEEENS1_10collective13CollectiveMmaINS1_34MainloopSm90TmaGmmaWarpSpecializedILi2ENS5_IJNS4_1CILi4EEENSA_ILi2EEENSA_ILi1EEEEEENS1_35KernelTmaWarpSpecializedCooperativeEEENS5_IJNSA_ILi128EEENSA_ILi64EEESH_EEENS_10tfloat32_tENS5_IJlSD_lEEESK_SL_NS4_8TiledMMAINS4_8MMA_AtomIJNS4_4SM904GMMA29MMA_64x64x8_F32TF32TF32_SS_TNILNSP_7ScaleInE1ELSR_1EEEEEENS4_6LayoutINS5_IJSC_SD_SD_EEENS5_IJSD_NSA_ILi0EEESW_EEEEENS5_IJNS4_10UnderscoreESZ_SZ_EEEEENS4_23SM90_TMA_LOAD_MULTICASTENS4_14ComposedLayoutINS4_7SwizzleILi3ELi4ELi3EEENS4_18smem_ptr_flag_bitsILi32EEENSU_INS5_IJNSA_ILi8EEENSA_ILi32EEEEEENS5_IJS19_SD_EEEEEEEvNS4_8identityES12_S1D_vS1E_EENS_8epilogue10collective6detail29Sm90TmaWarpSpecializedAdapterINS1H_15DefaultEpilogueISK_SL_SL_NS1G_6thread17LinearCombinationISK_Li1EffLNS1L_9ScaleType4KindE0ELNS_15FloatRoundStyleE2ESK_EENS1_15EpilogueDefaultEEEEEvvEEEEvNT_6ParamsE,"a",@progbits
	.sectionflags	@""
	.align	4
.nv.constant0._ZN7cutlass13device_kernelINS_4gemm6kernel13GemmUniversalIN4cute5tupleIJiiiiEEENS1_10collective13CollectiveMmaINS1_34MainloopSm90TmaGmmaWarpSpecializedILi2ENS5_IJNS4_1CILi4EEENSA_ILi2EEENSA_ILi1EEEEEENS1_35KernelTmaWarpSpecializedCooperativeEEENS5_IJNSA_ILi128EEENSA_ILi64EEESH_EEENS_10tfloat32_tENS5_IJlSD_lEEESK_SL_NS4_8TiledMMAINS4_8MMA_AtomIJNS4_4SM904GMMA29MMA_64x64x8_F32TF32TF32_SS_TNILNSP_7ScaleInE1ELSR_1EEEEEENS4_6LayoutINS5_IJSC_SD_SD_EEENS5_IJSD_NSA_ILi0EEESW_EEEEENS5_IJNS4_10UnderscoreESZ_SZ_EEEEENS4_23SM90_TMA_LOAD_MULTICASTENS4_14ComposedLayoutINS4_7SwizzleILi3ELi4ELi3EEENS4_18smem_ptr_flag_bitsILi32EEENSU_INS5_IJNSA_ILi8EEENSA_ILi32EEEEEENS5_IJS19_SD_EEEEEEEvNS4_8identityES12_S1D_vS1E_EENS_8epilogue10collective6detail29Sm90TmaWarpSpecializedAdapterINS1H_15DefaultEpilogueISK_SL_SL_NS1G_6thread17LinearCombinationISK_Li1EffLNS1L_9ScaleType4KindE0ELNS_15FloatRoundStyleE2ESK_EENS1_15EpilogueDefaultEEEEEvvEEEEvNT_6ParamsE:
	.zero		1664


//--------------------- SYMBOLS --------------------------

	.type		.nv.reservedSmem.offset0,@object
	.size		.nv.reservedSmem.offset0,0x4
	.type		__assertfail,@function
